//
// Generated by NVIDIA NVVM Compiler
//
// Compiler Build ID: CL-36424714
// Cuda compilation tools, release 13.0, V13.0.88
// Based on NVVM 20.0.0
//

.version 9.0
.target sm_100
.address_size 64

	// .globl	_cupy_sosfilt_float32
.extern .shared .align 16 .b8 s_buffer_f[];
.extern .shared .align 16 .b8 s_buffer_d[];

.visible .entry _cupy_sosfilt_float32(
	.param .u32 _cupy_sosfilt_float32_param_0,
	.param .u32 _cupy_sosfilt_float32_param_1,
	.param .u32 _cupy_sosfilt_float32_param_2,
	.param .u32 _cupy_sosfilt_float32_param_3,
	.param .u64 .ptr .align 1 _cupy_sosfilt_float32_param_4,
	.param .u64 .ptr .align 1 _cupy_sosfilt_float32_param_5,
	.param .u64 .ptr .align 1 _cupy_sosfilt_float32_param_6
)
.maxntid 1024
{
	.reg .pred 	%p<51>;
	.reg .b32 	%r<181>;
	.reg .b32 	%f<306>;
	.reg .b64 	%rd<41>;

	ld.param.u32 	%r98, [_cupy_sosfilt_float32_param_0];
	ld.param.u32 	%r99, [_cupy_sosfilt_float32_param_1];
	ld.param.u32 	%r100, [_cupy_sosfilt_float32_param_2];
	ld.param.u32 	%r101, [_cupy_sosfilt_float32_param_3];
	ld.param.u64 	%rd14, [_cupy_sosfilt_float32_param_4];
	ld.param.u64 	%rd15, [_cupy_sosfilt_float32_param_5];
	ld.param.u64 	%rd16, [_cupy_sosfilt_float32_param_6];
	cvta.to.global.u64 	%rd1, %rd15;
	cvta.to.global.u64 	%rd2, %rd16;
	shl.b32 	%r102, %r100, 2;
	mov.u32 	%r103, s_buffer_f;
	add.s32 	%r1, %r103, %r102;
	mul.lo.s32 	%r2, %r101, %r100;
	mov.u32 	%r3, %tid.x;
	mov.u32 	%r104, %ctaid.y;
	mov.u32 	%r105, %ntid.y;
	mov.u32 	%r106, %tid.y;
	mad.lo.s32 	%r4, %r104, %r105, %r106;
	shl.b32 	%r107, %r3, 2;
	add.s32 	%r5, %r103, %r107;
	mov.b32 	%r108, 0;
	st.shared.u32 	[%r5], %r108;
	setp.lt.s32 	%p1, %r101, 1;
	@%p1 bra 	$L__BB0_13;
	mul.lo.s32 	%r6, %r101, %r3;
	mad.lo.s32 	%r7, %r2, %r4, %r6;
	and.b32  	%r8, %r101, 15;
	setp.lt.u32 	%p2, %r101, 16;
	mov.b32 	%r152, 0;
	@%p2 bra 	$L__BB0_4;
	and.b32  	%r152, %r101, 2147483632;
	neg.s32 	%r160, %r152;
	add.s64 	%rd3, %rd1, 32;
	shl.b32 	%r110, %r6, 2;
	add.s32 	%r112, %r110, %r102;
	add.s32 	%r114, %r112, %r103;
	add.s32 	%r158, %r114, 32;
	mov.u32 	%r159, %r7;
$L__BB0_3:
	.pragma "nounroll";
	mul.wide.s32 	%rd17, %r159, 4;
	add.s64 	%rd18, %rd3, %rd17;
	ld.global.nc.f32 	%f41, [%rd18+-32];
	st.shared.f32 	[%r158+-32], %f41;
	ld.global.nc.f32 	%f42, [%rd18+-28];
	st.shared.f32 	[%r158+-28], %f42;
	ld.global.nc.f32 	%f43, [%rd18+-24];
	st.shared.f32 	[%r158+-24], %f43;
	ld.global.nc.f32 	%f44, [%rd18+-20];
	st.shared.f32 	[%r158+-20], %f44;
	ld.global.nc.f32 	%f45, [%rd18+-16];
	st.shared.f32 	[%r158+-16], %f45;
	ld.global.nc.f32 	%f46, [%rd18+-12];
	st.shared.f32 	[%r158+-12], %f46;
	ld.global.nc.f32 	%f47, [%rd18+-8];
	st.shared.f32 	[%r158+-8], %f47;
	ld.global.nc.f32 	%f48, [%rd18+-4];
	st.shared.f32 	[%r158+-4], %f48;
	ld.global.nc.f32 	%f49, [%rd18];
	st.shared.f32 	[%r158], %f49;
	ld.global.nc.f32 	%f50, [%rd18+4];
	st.shared.f32 	[%r158+4], %f50;
	ld.global.nc.f32 	%f51, [%rd18+8];
	st.shared.f32 	[%r158+8], %f51;
	ld.global.nc.f32 	%f52, [%rd18+12];
	st.shared.f32 	[%r158+12], %f52;
	ld.global.nc.f32 	%f53, [%rd18+16];
	st.shared.f32 	[%r158+16], %f53;
	ld.global.nc.f32 	%f54, [%rd18+20];
	st.shared.f32 	[%r158+20], %f54;
	ld.global.nc.f32 	%f55, [%rd18+24];
	st.shared.f32 	[%r158+24], %f55;
	ld.global.nc.f32 	%f56, [%rd18+28];
	st.shared.f32 	[%r158+28], %f56;
	add.s32 	%r160, %r160, 16;
	add.s32 	%r159, %r159, 16;
	add.s32 	%r158, %r158, 64;
	setp.eq.s32 	%p3, %r160, 0;
	@%p3 bra 	$L__BB0_4;
	bra.uni 	$L__BB0_3;
$L__BB0_4:
	setp.eq.s32 	%p4, %r8, 0;
	@%p4 bra 	$L__BB0_13;
	and.b32  	%r13, %r101, 7;
	setp.lt.u32 	%p5, %r8, 8;
	@%p5 bra 	$L__BB0_7;
	add.s32 	%r115, %r7, %r152;
	mul.wide.s32 	%rd19, %r115, 4;
	add.s64 	%rd20, %rd1, %rd19;
	ld.global.nc.f32 	%f57, [%rd20];
	add.s32 	%r116, %r152, %r6;
	shl.b32 	%r117, %r116, 2;
	add.s32 	%r118, %r1, %r117;
	st.shared.f32 	[%r118], %f57;
	ld.global.nc.f32 	%f58, [%rd20+4];
	st.shared.f32 	[%r118+4], %f58;
	ld.global.nc.f32 	%f59, [%rd20+8];
	st.shared.f32 	[%r118+8], %f59;
	ld.global.nc.f32 	%f60, [%rd20+12];
	st.shared.f32 	[%r118+12], %f60;
	ld.global.nc.f32 	%f61, [%rd20+16];
	st.shared.f32 	[%r118+16], %f61;
	ld.global.nc.f32 	%f62, [%rd20+20];
	st.shared.f32 	[%r118+20], %f62;
	ld.global.nc.f32 	%f63, [%rd20+24];
	st.shared.f32 	[%r118+24], %f63;
	ld.global.nc.f32 	%f64, [%rd20+28];
	st.shared.f32 	[%r118+28], %f64;
	add.s32 	%r152, %r152, 8;
$L__BB0_7:
	setp.eq.s32 	%p6, %r13, 0;
	@%p6 bra 	$L__BB0_13;
	and.b32  	%r16, %r101, 3;
	setp.lt.u32 	%p7, %r13, 4;
	@%p7 bra 	$L__BB0_10;
	add.s32 	%r119, %r7, %r152;
	mul.wide.s32 	%rd21, %r119, 4;
	add.s64 	%rd22, %rd1, %rd21;
	ld.global.nc.f32 	%f65, [%rd22];
	add.s32 	%r120, %r152, %r6;
	shl.b32 	%r121, %r120, 2;
	add.s32 	%r122, %r1, %r121;
	st.shared.f32 	[%r122], %f65;
	ld.global.nc.f32 	%f66, [%rd22+4];
	st.shared.f32 	[%r122+4], %f66;
	ld.global.nc.f32 	%f67, [%rd22+8];
	st.shared.f32 	[%r122+8], %f67;
	ld.global.nc.f32 	%f68, [%rd22+12];
	st.shared.f32 	[%r122+12], %f68;
	add.s32 	%r152, %r152, 4;
$L__BB0_10:
	setp.eq.s32 	%p8, %r16, 0;
	@%p8 bra 	$L__BB0_13;
	add.s32 	%r124, %r152, %r6;
	shl.b32 	%r125, %r124, 2;
	add.s32 	%r126, %r102, %r125;
	add.s32 	%r157, %r103, %r126;
	add.s32 	%r156, %r152, %r7;
	neg.s32 	%r155, %r16;
$L__BB0_12:
	.pragma "nounroll";
	mul.wide.s32 	%rd23, %r156, 4;
	add.s64 	%rd24, %rd1, %rd23;
	ld.global.nc.f32 	%f69, [%rd24];
	st.shared.f32 	[%r157], %f69;
	add.s32 	%r157, %r157, 4;
	add.s32 	%r156, %r156, 1;
	add.s32 	%r155, %r155, 1;
	setp.ne.s32 	%p9, %r155, 0;
	@%p9 bra 	$L__BB0_12;
$L__BB0_13:
	mul.lo.s32 	%r128, %r3, 6;
	cvta.to.global.u64 	%rd25, %rd14;
	mul.wide.u32 	%rd26, %r128, 4;
	add.s64 	%rd27, %rd25, %rd26;
	ld.global.nc.f32 	%f70, [%rd27];
	add.s32 	%r129, %r2, %r128;
	shl.b32 	%r130, %r129, 2;
	add.s32 	%r28, %r1, %r130;
	st.shared.f32 	[%r28], %f70;
	ld.global.nc.f32 	%f71, [%rd27+4];
	st.shared.f32 	[%r28+4], %f71;
	ld.global.nc.f32 	%f72, [%rd27+8];
	st.shared.f32 	[%r28+8], %f72;
	ld.global.nc.f32 	%f73, [%rd27+12];
	st.shared.f32 	[%r28+12], %f73;
	ld.global.nc.f32 	%f74, [%rd27+16];
	st.shared.f32 	[%r28+16], %f74;
	ld.global.nc.f32 	%f75, [%rd27+20];
	st.shared.f32 	[%r28+20], %f75;
	bar.sync 	0;
	add.s32 	%r29, %r100, -1;
	setp.lt.s32 	%p10, %r4, %r98;
	@%p10 bra 	$L__BB0_14;
	bra.uni 	$L__BB0_105;
$L__BB0_14:
	setp.lt.s32 	%p11, %r100, 2;
	@%p11 bra 	$L__BB0_25;
	mul.lo.s32 	%r36, %r99, %r4;
	mul.lo.s32 	%r132, %r101, %r3;
	shl.b32 	%r133, %r132, 2;
	add.s32 	%r37, %r1, %r133;
	add.s32 	%r134, %r100, -2;
	and.b32  	%r38, %r29, 3;
	setp.lt.u32 	%p12, %r134, 3;
	mov.b32 	%r161, 0;
	@%p12 bra 	$L__BB0_19;
	and.b32  	%r161, %r29, -4;
	neg.s32 	%r170, %r161;
	add.s64 	%rd4, %rd2, 8;
	mov.u32 	%r169, %r36;
$L__BB0_17:
	setp.ne.s32 	%p13, %r3, 0;
	mul.wide.s32 	%rd28, %r169, 4;
	add.s64 	%rd8, %rd4, %rd28;
	@%p13 bra 	$L__BB0_39;
	ld.global.f32 	%f298, [%rd8+-8];
	bra.uni 	$L__BB0_40;
$L__BB0_19:
	setp.eq.s32 	%p18, %r38, 0;
	@%p18 bra 	$L__BB0_25;
	add.s32 	%r163, %r161, %r36;
	neg.s32 	%r162, %r38;
$L__BB0_21:
	.pragma "nounroll";
	setp.eq.s32 	%p19, %r3, 0;
	mul.wide.s32 	%rd29, %r163, 4;
	add.s64 	%rd5, %rd2, %rd29;
	@%p19 bra 	$L__BB0_23;
	ld.shared.f32 	%f296, [%r5+-4];
	bra.uni 	$L__BB0_24;
$L__BB0_23:
	ld.global.f32 	%f296, [%rd5];
$L__BB0_24:
	ld.shared.f32 	%f136, [%r28];
	ld.shared.f32 	%f137, [%r37];
	fma.rn.f32 	%f138, %f296, %f136, %f137;
	ld.shared.f32 	%f139, [%r28+4];
	mul.f32 	%f140, %f296, %f139;
	ld.shared.f32 	%f141, [%r28+16];
	mul.f32 	%f142, %f138, %f141;
	sub.f32 	%f143, %f140, %f142;
	ld.shared.f32 	%f144, [%r37+4];
	add.f32 	%f145, %f144, %f143;
	st.shared.f32 	[%r37], %f145;
	ld.shared.f32 	%f146, [%r28+8];
	mul.f32 	%f147, %f296, %f146;
	ld.shared.f32 	%f148, [%r28+20];
	mul.f32 	%f149, %f138, %f148;
	sub.f32 	%f150, %f147, %f149;
	st.shared.f32 	[%r37+4], %f150;
	st.shared.f32 	[%r5], %f138;
	bar.sync 	0;
	add.s32 	%r163, %r163, 1;
	add.s32 	%r162, %r162, 1;
	setp.ne.s32 	%p20, %r162, 0;
	@%p20 bra 	$L__BB0_21;
$L__BB0_25:
	setp.lt.s32 	%p21, %r99, %r100;
	@%p21 bra 	$L__BB0_50;
	mul.lo.s32 	%r48, %r99, %r4;
	mul.lo.s32 	%r135, %r101, %r3;
	shl.b32 	%r136, %r135, 2;
	add.s32 	%r49, %r1, %r136;
	sub.s32 	%r137, %r99, %r100;
	add.s32 	%r138, %r137, 1;
	and.b32  	%r50, %r138, 3;
	setp.eq.s32 	%p22, %r50, 0;
	mov.u32 	%r168, %r29;
	@%p22 bra 	$L__BB0_35;
	neg.s32 	%r166, %r50;
	add.s32 	%r139, %r100, %r48;
	add.s32 	%r164, %r139, -1;
	mov.u32 	%r165, %r48;
	mov.u32 	%r167, %r100;
$L__BB0_28:
	.pragma "nounroll";
	mov.u32 	%r168, %r167;
	setp.eq.s32 	%p23, %r3, 0;
	mul.wide.s32 	%rd30, %r165, 4;
	add.s64 	%rd6, %rd2, %rd30;
	mul.wide.s32 	%rd31, %r164, 4;
	add.s64 	%rd7, %rd2, %rd31;
	@%p23 bra 	$L__BB0_30;
	ld.shared.f32 	%f297, [%r5+-4];
	bra.uni 	$L__BB0_31;
$L__BB0_30:
	ld.global.f32 	%f297, [%rd7];
$L__BB0_31:
	setp.lt.s32 	%p24, %r3, %r29;
	ld.shared.f32 	%f151, [%r28];
	ld.shared.f32 	%f152, [%r49];
	fma.rn.f32 	%f7, %f297, %f151, %f152;
	ld.shared.f32 	%f153, [%r28+4];
	mul.f32 	%f154, %f297, %f153;
	ld.shared.f32 	%f155, [%r28+16];
	mul.f32 	%f156, %f7, %f155;
	sub.f32 	%f157, %f154, %f156;
	ld.shared.f32 	%f158, [%r49+4];
	add.f32 	%f159, %f158, %f157;
	st.shared.f32 	[%r49], %f159;
	ld.shared.f32 	%f160, [%r28+8];
	mul.f32 	%f161, %f297, %f160;
	ld.shared.f32 	%f162, [%r28+20];
	mul.f32 	%f163, %f7, %f162;
	sub.f32 	%f164, %f161, %f163;
	st.shared.f32 	[%r49+4], %f164;
	@%p24 bra 	$L__BB0_33;
	st.global.f32 	[%rd6], %f7;
	bra.uni 	$L__BB0_34;
$L__BB0_33:
	st.shared.f32 	[%r5], %f7;
$L__BB0_34:
	bar.sync 	0;
	add.s32 	%r167, %r168, 1;
	add.s32 	%r166, %r166, 1;
	setp.ne.s32 	%p25, %r166, 0;
	add.s32 	%r165, %r165, 1;
	add.s32 	%r164, %r164, 1;
	@%p25 bra 	$L__BB0_28;
$L__BB0_35:
	setp.lt.u32 	%p26, %r137, 3;
	@%p26 bra 	$L__BB0_50;
	sub.s32 	%r174, %r168, %r99;
	add.s32 	%r173, %r168, 1;
	add.s32 	%r172, %r168, %r48;
	sub.s32 	%r171, %r172, %r100;
	cvt.s64.s32 	%rd35, %r48;
$L__BB0_37:
	setp.ne.s32 	%p27, %r3, 0;
	@%p27 bra 	$L__BB0_56;
	mul.wide.s32 	%rd32, %r172, 4;
	add.s64 	%rd33, %rd2, %rd32;
	ld.global.f32 	%f302, [%rd33];
	bra.uni 	$L__BB0_57;
$L__BB0_39:
	ld.shared.f32 	%f298, [%r5+-4];
$L__BB0_40:
	setp.eq.s32 	%p14, %r3, 0;
	ld.shared.f32 	%f76, [%r28];
	ld.shared.f32 	%f77, [%r37];
	fma.rn.f32 	%f78, %f298, %f76, %f77;
	ld.shared.f32 	%f79, [%r28+4];
	mul.f32 	%f80, %f298, %f79;
	ld.shared.f32 	%f81, [%r28+16];
	mul.f32 	%f82, %f78, %f81;
	sub.f32 	%f83, %f80, %f82;
	ld.shared.f32 	%f84, [%r37+4];
	add.f32 	%f85, %f84, %f83;
	st.shared.f32 	[%r37], %f85;
	ld.shared.f32 	%f86, [%r28+8];
	mul.f32 	%f87, %f298, %f86;
	ld.shared.f32 	%f88, [%r28+20];
	mul.f32 	%f89, %f78, %f88;
	sub.f32 	%f90, %f87, %f89;
	st.shared.f32 	[%r37+4], %f90;
	st.shared.f32 	[%r5], %f78;
	bar.sync 	0;
	@%p14 bra 	$L__BB0_42;
	ld.shared.f32 	%f299, [%r5+-4];
	bra.uni 	$L__BB0_43;
$L__BB0_42:
	ld.global.f32 	%f299, [%rd8+-4];
$L__BB0_43:
	setp.eq.s32 	%p15, %r3, 0;
	ld.shared.f32 	%f91, [%r28];
	ld.shared.f32 	%f92, [%r37];
	fma.rn.f32 	%f93, %f299, %f91, %f92;
	ld.shared.f32 	%f94, [%r28+4];
	mul.f32 	%f95, %f299, %f94;
	ld.shared.f32 	%f96, [%r28+16];
	mul.f32 	%f97, %f93, %f96;
	sub.f32 	%f98, %f95, %f97;
	ld.shared.f32 	%f99, [%r37+4];
	add.f32 	%f100, %f99, %f98;
	st.shared.f32 	[%r37], %f100;
	ld.shared.f32 	%f101, [%r28+8];
	mul.f32 	%f102, %f299, %f101;
	ld.shared.f32 	%f103, [%r28+20];
	mul.f32 	%f104, %f93, %f103;
	sub.f32 	%f105, %f102, %f104;
	st.shared.f32 	[%r37+4], %f105;
	st.shared.f32 	[%r5], %f93;
	bar.sync 	0;
	@%p15 bra 	$L__BB0_45;
	ld.shared.f32 	%f300, [%r5+-4];
	bra.uni 	$L__BB0_46;
$L__BB0_45:
	ld.global.f32 	%f300, [%rd8];
$L__BB0_46:
	setp.eq.s32 	%p16, %r3, 0;
	ld.shared.f32 	%f106, [%r28];
	ld.shared.f32 	%f107, [%r37];
	fma.rn.f32 	%f108, %f300, %f106, %f107;
	ld.shared.f32 	%f109, [%r28+4];
	mul.f32 	%f110, %f300, %f109;
	ld.shared.f32 	%f111, [%r28+16];
	mul.f32 	%f112, %f108, %f111;
	sub.f32 	%f113, %f110, %f112;
	ld.shared.f32 	%f114, [%r37+4];
	add.f32 	%f115, %f114, %f113;
	st.shared.f32 	[%r37], %f115;
	ld.shared.f32 	%f116, [%r28+8];
	mul.f32 	%f117, %f300, %f116;
	ld.shared.f32 	%f118, [%r28+20];
	mul.f32 	%f119, %f108, %f118;
	sub.f32 	%f120, %f117, %f119;
	st.shared.f32 	[%r37+4], %f120;
	st.shared.f32 	[%r5], %f108;
	bar.sync 	0;
	@%p16 bra 	$L__BB0_48;
	ld.shared.f32 	%f301, [%r5+-4];
	bra.uni 	$L__BB0_49;
$L__BB0_48:
	ld.global.f32 	%f301, [%rd8+4];
$L__BB0_49:
	ld.shared.f32 	%f121, [%r28];
	ld.shared.f32 	%f122, [%r37];
	fma.rn.f32 	%f123, %f301, %f121, %f122;
	ld.shared.f32 	%f124, [%r28+4];
	mul.f32 	%f125, %f301, %f124;
	ld.shared.f32 	%f126, [%r28+16];
	mul.f32 	%f127, %f123, %f126;
	sub.f32 	%f128, %f125, %f127;
	ld.shared.f32 	%f129, [%r37+4];
	add.f32 	%f130, %f129, %f128;
	st.shared.f32 	[%r37], %f130;
	ld.shared.f32 	%f131, [%r28+8];
	mul.f32 	%f132, %f301, %f131;
	ld.shared.f32 	%f133, [%r28+20];
	mul.f32 	%f134, %f123, %f133;
	sub.f32 	%f135, %f132, %f134;
	st.shared.f32 	[%r37+4], %f135;
	st.shared.f32 	[%r5], %f123;
	bar.sync 	0;
	add.s32 	%r170, %r170, 4;
	add.s32 	%r169, %r169, 4;
	setp.eq.s32 	%p17, %r170, 0;
	@%p17 bra 	$L__BB0_19;
	bra.uni 	$L__BB0_17;
$L__BB0_50:
	setp.lt.s32 	%p36, %r100, 1;
	@%p36 bra 	$L__BB0_105;
	mul.lo.s32 	%r144, %r101, %r3;
	shl.b32 	%r145, %r144, 2;
	add.s32 	%r70, %r1, %r145;
	and.b32  	%r71, %r100, 3;
	setp.lt.u32 	%p37, %r100, 4;
	mov.b32 	%r177, 0;
	@%p37 bra 	$L__BB0_97;
	and.b32  	%r177, %r100, 2147483644;
	add.s64 	%rd9, %rd2, 8;
	mad.lo.s32 	%r147, %r99, %r4, %r99;
	sub.s32 	%r148, %r147, %r100;
	add.s32 	%r175, %r148, 1;
	mov.b32 	%r176, 0;
$L__BB0_53:
	mul.wide.s32 	%rd39, %r175, 4;
	add.s64 	%rd12, %rd9, %rd39;
	setp.le.u32 	%p38, %r3, %r176;
	@%p38 bra 	$L__BB0_81;
	setp.ge.s32 	%p39, %r3, %r29;
	ld.shared.f32 	%f221, [%r5+-4];
	ld.shared.f32 	%f222, [%r28];
	ld.shared.f32 	%f223, [%r70];
	fma.rn.f32 	%f36, %f221, %f222, %f223;
	ld.shared.f32 	%f224, [%r28+4];
	mul.f32 	%f225, %f221, %f224;
	ld.shared.f32 	%f226, [%r28+16];
	mul.f32 	%f227, %f36, %f226;
	sub.f32 	%f228, %f225, %f227;
	ld.shared.f32 	%f229, [%r70+4];
	add.f32 	%f230, %f229, %f228;
	st.shared.f32 	[%r70], %f230;
	ld.shared.f32 	%f231, [%r28+8];
	mul.f32 	%f232, %f221, %f231;
	ld.shared.f32 	%f233, [%r28+20];
	mul.f32 	%f234, %f36, %f233;
	sub.f32 	%f235, %f232, %f234;
	st.shared.f32 	[%r70+4], %f235;
	@%p39 bra 	$L__BB0_79;
	st.shared.f32 	[%r5], %f36;
	bra.uni 	$L__BB0_80;
$L__BB0_56:
	ld.shared.f32 	%f302, [%r5+-4];
$L__BB0_57:
	setp.ge.s32 	%p28, %r3, %r29;
	ld.shared.f32 	%f165, [%r28];
	ld.shared.f32 	%f166, [%r49];
	fma.rn.f32 	%f23, %f302, %f165, %f166;
	ld.shared.f32 	%f167, [%r28+4];
	mul.f32 	%f168, %f302, %f167;
	ld.shared.f32 	%f169, [%r28+16];
	mul.f32 	%f170, %f23, %f169;
	sub.f32 	%f171, %f168, %f170;
	ld.shared.f32 	%f172, [%r49+4];
	add.f32 	%f173, %f172, %f171;
	st.shared.f32 	[%r49], %f173;
	ld.shared.f32 	%f174, [%r28+8];
	mul.f32 	%f175, %f302, %f174;
	ld.shared.f32 	%f176, [%r28+20];
	mul.f32 	%f177, %f23, %f176;
	sub.f32 	%f178, %f175, %f177;
	st.shared.f32 	[%r49+4], %f178;
	add.s32 	%r141, %r171, 1;
	mul.wide.s32 	%rd34, %r141, 4;
	add.s64 	%rd10, %rd2, %rd34;
	@%p28 bra 	$L__BB0_59;
	st.shared.f32 	[%r5], %f23;
	bra.uni 	$L__BB0_60;
$L__BB0_59:
	st.global.f32 	[%rd10], %f23;
$L__BB0_60:
	setp.eq.s32 	%p29, %r3, 0;
	bar.sync 	0;
	add.s32 	%r142, %r173, -1;
	cvt.s64.s32 	%rd36, %r142;
	add.s64 	%rd37, %rd36, %rd35;
	shl.b64 	%rd38, %rd37, 2;
	add.s64 	%rd11, %rd2, %rd38;
	@%p29 bra 	$L__BB0_62;
	ld.shared.f32 	%f303, [%r5+-4];
	bra.uni 	$L__BB0_63;
$L__BB0_62:
	ld.global.f32 	%f303, [%rd11+4];
$L__BB0_63:
	setp.lt.s32 	%p30, %r3, %r29;
	ld.shared.f32 	%f179, [%r28];
	ld.shared.f32 	%f180, [%r49];
	fma.rn.f32 	%f27, %f303, %f179, %f180;
	ld.shared.f32 	%f181, [%r28+4];
	mul.f32 	%f182, %f303, %f181;
	ld.shared.f32 	%f183, [%r28+16];
	mul.f32 	%f184, %f27, %f183;
	sub.f32 	%f185, %f182, %f184;
	ld.shared.f32 	%f186, [%r49+4];
	add.f32 	%f187, %f186, %f185;
	st.shared.f32 	[%r49], %f187;
	ld.shared.f32 	%f188, [%r28+8];
	mul.f32 	%f189, %f303, %f188;
	ld.shared.f32 	%f190, [%r28+20];
	mul.f32 	%f191, %f27, %f190;
	sub.f32 	%f192, %f189, %f191;
	st.shared.f32 	[%r49+4], %f192;
	@%p30 bra 	$L__BB0_65;
	st.global.f32 	[%rd10+4], %f27;
	bra.uni 	$L__BB0_66;
$L__BB0_65:
	st.shared.f32 	[%r5], %f27;
$L__BB0_66:
	setp.eq.s32 	%p31, %r3, 0;
	bar.sync 	0;
	@%p31 bra 	$L__BB0_68;
	ld.shared.f32 	%f304, [%r5+-4];
	bra.uni 	$L__BB0_69;
$L__BB0_68:
	ld.global.f32 	%f304, [%rd11+8];
$L__BB0_69:
	setp.lt.s32 	%p32, %r3, %r29;
	ld.shared.f32 	%f193, [%r28];
	ld.shared.f32 	%f194, [%r49];
	fma.rn.f32 	%f31, %f304, %f193, %f194;
	ld.shared.f32 	%f195, [%r28+4];
	mul.f32 	%f196, %f304, %f195;
	ld.shared.f32 	%f197, [%r28+16];
	mul.f32 	%f198, %f31, %f197;
	sub.f32 	%f199, %f196, %f198;
	ld.shared.f32 	%f200, [%r49+4];
	add.f32 	%f201, %f200, %f199;
	st.shared.f32 	[%r49], %f201;
	ld.shared.f32 	%f202, [%r28+8];
	mul.f32 	%f203, %f304, %f202;
	ld.shared.f32 	%f204, [%r28+20];
	mul.f32 	%f205, %f31, %f204;
	sub.f32 	%f206, %f203, %f205;
	st.shared.f32 	[%r49+4], %f206;
	@%p32 bra 	$L__BB0_71;
	st.global.f32 	[%rd10+8], %f31;
	bra.uni 	$L__BB0_72;
$L__BB0_71:
	st.shared.f32 	[%r5], %f31;
$L__BB0_72:
	setp.eq.s32 	%p33, %r3, 0;
	bar.sync 	0;
	@%p33 bra 	$L__BB0_74;
	ld.shared.f32 	%f305, [%r5+-4];
	bra.uni 	$L__BB0_75;
$L__BB0_74:
	ld.global.f32 	%f305, [%rd11+12];
$L__BB0_75:
	setp.lt.s32 	%p34, %r3, %r29;
	ld.shared.f32 	%f207, [%r28];
	ld.shared.f32 	%f208, [%r49];
	fma.rn.f32 	%f35, %f305, %f207, %f208;
	ld.shared.f32 	%f209, [%r28+4];
	mul.f32 	%f210, %f305, %f209;
	ld.shared.f32 	%f211, [%r28+16];
	mul.f32 	%f212, %f35, %f211;
	sub.f32 	%f213, %f210, %f212;
	ld.shared.f32 	%f214, [%r49+4];
	add.f32 	%f215, %f214, %f213;
	st.shared.f32 	[%r49], %f215;
	ld.shared.f32 	%f216, [%r28+8];
	mul.f32 	%f217, %f305, %f216;
	ld.shared.f32 	%f218, [%r28+20];
	mul.f32 	%f219, %f35, %f218;
	sub.f32 	%f220, %f217, %f219;
	st.shared.f32 	[%r49+4], %f220;
	@%p34 bra 	$L__BB0_77;
	st.global.f32 	[%rd10+12], %f35;
	bra.uni 	$L__BB0_78;
$L__BB0_77:
	st.shared.f32 	[%r5], %f35;
$L__BB0_78:
	bar.sync 	0;
	add.s32 	%r174, %r174, 4;
	add.s32 	%r173, %r173, 4;
	add.s32 	%r172, %r172, 4;
	add.s32 	%r171, %r171, 4;
	setp.eq.s32 	%p35, %r174, 0;
	@%p35 bra 	$L__BB0_50;
	bra.uni 	$L__BB0_37;
$L__BB0_79:
	st.global.f32 	[%rd12+-8], %f36;
$L__BB0_80:
	bar.sync 	0;
$L__BB0_81:
	add.s32 	%r84, %r176, 1;
	setp.le.u32 	%p40, %r3, %r84;
	@%p40 bra 	$L__BB0_86;
	setp.lt.s32 	%p41, %r3, %r29;
	ld.shared.f32 	%f236, [%r5+-4];
	ld.shared.f32 	%f237, [%r28];
	ld.shared.f32 	%f238, [%r70];
	fma.rn.f32 	%f37, %f236, %f237, %f238;
	ld.shared.f32 	%f239, [%r28+4];
	mul.f32 	%f240, %f236, %f239;
	ld.shared.f32 	%f241, [%r28+16];
	mul.f32 	%f242, %f37, %f241;
	sub.f32 	%f243, %f240, %f242;
	ld.shared.f32 	%f244, [%r70+4];
	add.f32 	%f245, %f244, %f243;
	st.shared.f32 	[%r70], %f245;
	ld.shared.f32 	%f246, [%r28+8];
	mul.f32 	%f247, %f236, %f246;
	ld.shared.f32 	%f248, [%r28+20];
	mul.f32 	%f249, %f37, %f248;
	sub.f32 	%f250, %f247, %f249;
	st.shared.f32 	[%r70+4], %f250;
	@%p41 bra 	$L__BB0_84;
	st.global.f32 	[%rd12+-4], %f37;
	bra.uni 	$L__BB0_85;
$L__BB0_84:
	st.shared.f32 	[%r5], %f37;
$L__BB0_85:
	bar.sync 	0;
$L__BB0_86:
	add.s32 	%r85, %r84, 1;
	setp.le.u32 	%p42, %r3, %r85;
	@%p42 bra 	$L__BB0_91;
	setp.lt.s32 	%p43, %r3, %r29;
	ld.shared.f32 	%f251, [%r5+-4];
	ld.shared.f32 	%f252, [%r28];
	ld.shared.f32 	%f253, [%r70];
	fma.rn.f32 	%f38, %f251, %f252, %f253;
	ld.shared.f32 	%f254, [%r28+4];
	mul.f32 	%f255, %f251, %f254;
	ld.shared.f32 	%f256, [%r28+16];
	mul.f32 	%f257, %f38, %f256;
	sub.f32 	%f258, %f255, %f257;
	ld.shared.f32 	%f259, [%r70+4];
	add.f32 	%f260, %f259, %f258;
	st.shared.f32 	[%r70], %f260;
	ld.shared.f32 	%f261, [%r28+8];
	mul.f32 	%f262, %f251, %f261;
	ld.shared.f32 	%f263, [%r28+20];
	mul.f32 	%f264, %f38, %f263;
	sub.f32 	%f265, %f262, %f264;
	st.shared.f32 	[%r70+4], %f265;
	@%p43 bra 	$L__BB0_89;
	st.global.f32 	[%rd12], %f38;
	bra.uni 	$L__BB0_90;
$L__BB0_89:
	st.shared.f32 	[%r5], %f38;
$L__BB0_90:
	bar.sync 	0;
$L__BB0_91:
	add.s32 	%r86, %r85, 1;
	setp.le.u32 	%p44, %r3, %r86;
	@%p44 bra 	$L__BB0_96;
	setp.lt.s32 	%p45, %r3, %r29;
	ld.shared.f32 	%f266, [%r5+-4];
	ld.shared.f32 	%f267, [%r28];
	ld.shared.f32 	%f268, [%r70];
	fma.rn.f32 	%f39, %f266, %f267, %f268;
	ld.shared.f32 	%f269, [%r28+4];
	mul.f32 	%f270, %f266, %f269;
	ld.shared.f32 	%f271, [%r28+16];
	mul.f32 	%f272, %f39, %f271;
	sub.f32 	%f273, %f270, %f272;
	ld.shared.f32 	%f274, [%r70+4];
	add.f32 	%f275, %f274, %f273;
	st.shared.f32 	[%r70], %f275;
	ld.shared.f32 	%f276, [%r28+8];
	mul.f32 	%f277, %f266, %f276;
	ld.shared.f32 	%f278, [%r28+20];
	mul.f32 	%f279, %f39, %f278;
	sub.f32 	%f280, %f277, %f279;
	st.shared.f32 	[%r70+4], %f280;
	@%p45 bra 	$L__BB0_94;
	st.global.f32 	[%rd12+4], %f39;
	bra.uni 	$L__BB0_95;
$L__BB0_94:
	st.shared.f32 	[%r5], %f39;
$L__BB0_95:
	bar.sync 	0;
$L__BB0_96:
	add.s32 	%r175, %r175, 4;
	add.s32 	%r176, %r86, 1;
	setp.ne.s32 	%p46, %r176, %r177;
	@%p46 bra 	$L__BB0_53;
$L__BB0_97:
	setp.eq.s32 	%p47, %r71, 0;
	@%p47 bra 	$L__BB0_105;
	mad.lo.s32 	%r149, %r99, %r4, %r99;
	add.s32 	%r150, %r177, %r149;
	sub.s32 	%r151, %r150, %r100;
	add.s32 	%r179, %r151, 1;
	neg.s32 	%r178, %r71;
$L__BB0_99:
	.pragma "nounroll";
	mul.wide.s32 	%rd40, %r179, 4;
	add.s64 	%rd13, %rd2, %rd40;
	setp.le.u32 	%p48, %r3, %r177;
	@%p48 bra 	$L__BB0_104;
	setp.lt.s32 	%p49, %r3, %r29;
	ld.shared.f32 	%f281, [%r5+-4];
	ld.shared.f32 	%f282, [%r28];
	ld.shared.f32 	%f283, [%r70];
	fma.rn.f32 	%f40, %f281, %f282, %f283;
	ld.shared.f32 	%f284, [%r28+4];
	mul.f32 	%f285, %f281, %f284;
	ld.shared.f32 	%f286, [%r28+16];
	mul.f32 	%f287, %f40, %f286;
	sub.f32 	%f288, %f285, %f287;
	ld.shared.f32 	%f289, [%r70+4];
	add.f32 	%f290, %f289, %f288;
	st.shared.f32 	[%r70], %f290;
	ld.shared.f32 	%f291, [%r28+8];
	mul.f32 	%f292, %f281, %f291;
	ld.shared.f32 	%f293, [%r28+20];
	mul.f32 	%f294, %f40, %f293;
	sub.f32 	%f295, %f292, %f294;
	st.shared.f32 	[%r70+4], %f295;
	@%p49 bra 	$L__BB0_102;
	st.global.f32 	[%rd13], %f40;
	bra.uni 	$L__BB0_103;
$L__BB0_102:
	st.shared.f32 	[%r5], %f40;
$L__BB0_103:
	bar.sync 	0;
$L__BB0_104:
	add.s32 	%r177, %r177, 1;
	add.s32 	%r179, %r179, 1;
	add.s32 	%r178, %r178, 1;
	setp.ne.s32 	%p50, %r178, 0;
	@%p50 bra 	$L__BB0_99;
$L__BB0_105:
	ret;

}
	// .globl	_cupy_sosfilt_float64
.visible .entry _cupy_sosfilt_float64(
	.param .u32 _cupy_sosfilt_float64_param_0,
	.param .u32 _cupy_sosfilt_float64_param_1,
	.param .u32 _cupy_sosfilt_float64_param_2,
	.param .u32 _cupy_sosfilt_float64_param_3,
	.param .u64 .ptr .align 1 _cupy_sosfilt_float64_param_4,
	.param .u64 .ptr .align 1 _cupy_sosfilt_float64_param_5,
	.param .u64 .ptr .align 1 _cupy_sosfilt_float64_param_6
)
.maxntid 1024
{
	.reg .pred 	%p<51>;
	.reg .b32 	%r<180>;
	.reg .b64 	%rd<42>;
	.reg .b64 	%fd<306>;

	ld.param.u32 	%r98, [_cupy_sosfilt_float64_param_0];
	ld.param.u32 	%r99, [_cupy_sosfilt_float64_param_1];
	ld.param.u32 	%r100, [_cupy_sosfilt_float64_param_2];
	ld.param.u32 	%r101, [_cupy_sosfilt_float64_param_3];
	ld.param.u64 	%rd14, [_cupy_sosfilt_float64_param_4];
	ld.param.u64 	%rd15, [_cupy_sosfilt_float64_param_5];
	ld.param.u64 	%rd16, [_cupy_sosfilt_float64_param_6];
	cvta.to.global.u64 	%rd1, %rd15;
	cvta.to.global.u64 	%rd2, %rd16;
	shl.b32 	%r102, %r100, 3;
	mov.u32 	%r103, s_buffer_d;
	add.s32 	%r1, %r103, %r102;
	mul.lo.s32 	%r2, %r101, %r100;
	mov.u32 	%r3, %tid.x;
	mov.u32 	%r104, %ctaid.y;
	mov.u32 	%r105, %ntid.y;
	mov.u32 	%r106, %tid.y;
	mad.lo.s32 	%r4, %r104, %r105, %r106;
	shl.b32 	%r107, %r3, 3;
	add.s32 	%r5, %r103, %r107;
	mov.b64 	%rd17, 0;
	st.shared.u64 	[%r5], %rd17;
	setp.lt.s32 	%p1, %r101, 1;
	@%p1 bra 	$L__BB1_13;
	mul.lo.s32 	%r6, %r101, %r3;
	mad.lo.s32 	%r7, %r2, %r4, %r6;
	and.b32  	%r8, %r101, 15;
	setp.lt.u32 	%p2, %r101, 16;
	mov.b32 	%r151, 0;
	@%p2 bra 	$L__BB1_4;
	and.b32  	%r151, %r101, 2147483632;
	neg.s32 	%r159, %r151;
	add.s64 	%rd3, %rd1, 64;
	shl.b32 	%r109, %r6, 3;
	add.s32 	%r111, %r109, %r102;
	add.s32 	%r113, %r111, %r103;
	add.s32 	%r157, %r113, 64;
	mov.u32 	%r158, %r7;
$L__BB1_3:
	.pragma "nounroll";
	mul.wide.s32 	%rd18, %r158, 8;
	add.s64 	%rd19, %rd3, %rd18;
	ld.global.nc.f64 	%fd41, [%rd19+-64];
	st.shared.f64 	[%r157+-64], %fd41;
	ld.global.nc.f64 	%fd42, [%rd19+-56];
	st.shared.f64 	[%r157+-56], %fd42;
	ld.global.nc.f64 	%fd43, [%rd19+-48];
	st.shared.f64 	[%r157+-48], %fd43;
	ld.global.nc.f64 	%fd44, [%rd19+-40];
	st.shared.f64 	[%r157+-40], %fd44;
	ld.global.nc.f64 	%fd45, [%rd19+-32];
	st.shared.f64 	[%r157+-32], %fd45;
	ld.global.nc.f64 	%fd46, [%rd19+-24];
	st.shared.f64 	[%r157+-24], %fd46;
	ld.global.nc.f64 	%fd47, [%rd19+-16];
	st.shared.f64 	[%r157+-16], %fd47;
	ld.global.nc.f64 	%fd48, [%rd19+-8];
	st.shared.f64 	[%r157+-8], %fd48;
	ld.global.nc.f64 	%fd49, [%rd19];
	st.shared.f64 	[%r157], %fd49;
	ld.global.nc.f64 	%fd50, [%rd19+8];
	st.shared.f64 	[%r157+8], %fd50;
	ld.global.nc.f64 	%fd51, [%rd19+16];
	st.shared.f64 	[%r157+16], %fd51;
	ld.global.nc.f64 	%fd52, [%rd19+24];
	st.shared.f64 	[%r157+24], %fd52;
	ld.global.nc.f64 	%fd53, [%rd19+32];
	st.shared.f64 	[%r157+32], %fd53;
	ld.global.nc.f64 	%fd54, [%rd19+40];
	st.shared.f64 	[%r157+40], %fd54;
	ld.global.nc.f64 	%fd55, [%rd19+48];
	st.shared.f64 	[%r157+48], %fd55;
	ld.global.nc.f64 	%fd56, [%rd19+56];
	st.shared.f64 	[%r157+56], %fd56;
	add.s32 	%r159, %r159, 16;
	add.s32 	%r158, %r158, 16;
	add.s32 	%r157, %r157, 128;
	setp.eq.s32 	%p3, %r159, 0;
	@%p3 bra 	$L__BB1_4;
	bra.uni 	$L__BB1_3;
$L__BB1_4:
	setp.eq.s32 	%p4, %r8, 0;
	@%p4 bra 	$L__BB1_13;
	and.b32  	%r13, %r101, 7;
	setp.lt.u32 	%p5, %r8, 8;
	@%p5 bra 	$L__BB1_7;
	add.s32 	%r114, %r7, %r151;
	mul.wide.s32 	%rd20, %r114, 8;
	add.s64 	%rd21, %rd1, %rd20;
	ld.global.nc.f64 	%fd57, [%rd21];
	add.s32 	%r115, %r151, %r6;
	shl.b32 	%r116, %r115, 3;
	add.s32 	%r117, %r1, %r116;
	st.shared.f64 	[%r117], %fd57;
	ld.global.nc.f64 	%fd58, [%rd21+8];
	st.shared.f64 	[%r117+8], %fd58;
	ld.global.nc.f64 	%fd59, [%rd21+16];
	st.shared.f64 	[%r117+16], %fd59;
	ld.global.nc.f64 	%fd60, [%rd21+24];
	st.shared.f64 	[%r117+24], %fd60;
	ld.global.nc.f64 	%fd61, [%rd21+32];
	st.shared.f64 	[%r117+32], %fd61;
	ld.global.nc.f64 	%fd62, [%rd21+40];
	st.shared.f64 	[%r117+40], %fd62;
	ld.global.nc.f64 	%fd63, [%rd21+48];
	st.shared.f64 	[%r117+48], %fd63;
	ld.global.nc.f64 	%fd64, [%rd21+56];
	st.shared.f64 	[%r117+56], %fd64;
	add.s32 	%r151, %r151, 8;
$L__BB1_7:
	setp.eq.s32 	%p6, %r13, 0;
	@%p6 bra 	$L__BB1_13;
	and.b32  	%r16, %r101, 3;
	setp.lt.u32 	%p7, %r13, 4;
	@%p7 bra 	$L__BB1_10;
	add.s32 	%r118, %r7, %r151;
	mul.wide.s32 	%rd22, %r118, 8;
	add.s64 	%rd23, %rd1, %rd22;
	ld.global.nc.f64 	%fd65, [%rd23];
	add.s32 	%r119, %r151, %r6;
	shl.b32 	%r120, %r119, 3;
	add.s32 	%r121, %r1, %r120;
	st.shared.f64 	[%r121], %fd65;
	ld.global.nc.f64 	%fd66, [%rd23+8];
	st.shared.f64 	[%r121+8], %fd66;
	ld.global.nc.f64 	%fd67, [%rd23+16];
	st.shared.f64 	[%r121+16], %fd67;
	ld.global.nc.f64 	%fd68, [%rd23+24];
	st.shared.f64 	[%r121+24], %fd68;
	add.s32 	%r151, %r151, 4;
$L__BB1_10:
	setp.eq.s32 	%p8, %r16, 0;
	@%p8 bra 	$L__BB1_13;
	add.s32 	%r123, %r151, %r6;
	shl.b32 	%r124, %r123, 3;
	add.s32 	%r125, %r102, %r124;
	add.s32 	%r156, %r103, %r125;
	add.s32 	%r155, %r151, %r7;
	neg.s32 	%r154, %r16;
$L__BB1_12:
	.pragma "nounroll";
	mul.wide.s32 	%rd24, %r155, 8;
	add.s64 	%rd25, %rd1, %rd24;
	ld.global.nc.f64 	%fd69, [%rd25];
	st.shared.f64 	[%r156], %fd69;
	add.s32 	%r156, %r156, 8;
	add.s32 	%r155, %r155, 1;
	add.s32 	%r154, %r154, 1;
	setp.ne.s32 	%p9, %r154, 0;
	@%p9 bra 	$L__BB1_12;
$L__BB1_13:
	mul.lo.s32 	%r127, %r3, 6;
	cvta.to.global.u64 	%rd26, %rd14;
	mul.wide.u32 	%rd27, %r127, 8;
	add.s64 	%rd28, %rd26, %rd27;
	ld.global.nc.f64 	%fd70, [%rd28];
	add.s32 	%r128, %r2, %r127;
	shl.b32 	%r129, %r128, 3;
	add.s32 	%r28, %r1, %r129;
	st.shared.f64 	[%r28], %fd70;
	ld.global.nc.f64 	%fd71, [%rd28+8];
	st.shared.f64 	[%r28+8], %fd71;
	ld.global.nc.f64 	%fd72, [%rd28+16];
	st.shared.f64 	[%r28+16], %fd72;
	ld.global.nc.f64 	%fd73, [%rd28+24];
	st.shared.f64 	[%r28+24], %fd73;
	ld.global.nc.f64 	%fd74, [%rd28+32];
	st.shared.f64 	[%r28+32], %fd74;
	ld.global.nc.f64 	%fd75, [%rd28+40];
	st.shared.f64 	[%r28+40], %fd75;
	bar.sync 	0;
	add.s32 	%r29, %r100, -1;
	setp.lt.s32 	%p10, %r4, %r98;
	@%p10 bra 	$L__BB1_14;
	bra.uni 	$L__BB1_105;
$L__BB1_14:
	setp.lt.s32 	%p11, %r100, 2;
	@%p11 bra 	$L__BB1_25;
	mul.lo.s32 	%r36, %r99, %r4;
	mul.lo.s32 	%r131, %r101, %r3;
	shl.b32 	%r132, %r131, 3;
	add.s32 	%r37, %r1, %r132;
	add.s32 	%r133, %r100, -2;
	and.b32  	%r38, %r29, 3;
	setp.lt.u32 	%p12, %r133, 3;
	mov.b32 	%r160, 0;
	@%p12 bra 	$L__BB1_19;
	and.b32  	%r160, %r29, -4;
	neg.s32 	%r169, %r160;
	add.s64 	%rd4, %rd2, 16;
	mov.u32 	%r168, %r36;
$L__BB1_17:
	setp.ne.s32 	%p13, %r3, 0;
	mul.wide.s32 	%rd29, %r168, 8;
	add.s64 	%rd8, %rd4, %rd29;
	@%p13 bra 	$L__BB1_39;
	ld.global.f64 	%fd298, [%rd8+-16];
	bra.uni 	$L__BB1_40;
$L__BB1_19:
	setp.eq.s32 	%p18, %r38, 0;
	@%p18 bra 	$L__BB1_25;
	add.s32 	%r162, %r160, %r36;
	neg.s32 	%r161, %r38;
$L__BB1_21:
	.pragma "nounroll";
	setp.eq.s32 	%p19, %r3, 0;
	mul.wide.s32 	%rd30, %r162, 8;
	add.s64 	%rd5, %rd2, %rd30;
	@%p19 bra 	$L__BB1_23;
	ld.shared.f64 	%fd296, [%r5+-8];
	bra.uni 	$L__BB1_24;
$L__BB1_23:
	ld.global.f64 	%fd296, [%rd5];
$L__BB1_24:
	ld.shared.f64 	%fd136, [%r28];
	ld.shared.f64 	%fd137, [%r37];
	fma.rn.f64 	%fd138, %fd296, %fd136, %fd137;
	ld.shared.f64 	%fd139, [%r28+8];
	mul.f64 	%fd140, %fd296, %fd139;
	ld.shared.f64 	%fd141, [%r28+32];
	mul.f64 	%fd142, %fd138, %fd141;
	sub.f64 	%fd143, %fd140, %fd142;
	ld.shared.f64 	%fd144, [%r37+8];
	add.f64 	%fd145, %fd144, %fd143;
	st.shared.f64 	[%r37], %fd145;
	ld.shared.f64 	%fd146, [%r28+16];
	mul.f64 	%fd147, %fd296, %fd146;
	ld.shared.f64 	%fd148, [%r28+40];
	mul.f64 	%fd149, %fd138, %fd148;
	sub.f64 	%fd150, %fd147, %fd149;
	st.shared.f64 	[%r37+8], %fd150;
	st.shared.f64 	[%r5], %fd138;
	bar.sync 	0;
	add.s32 	%r162, %r162, 1;
	add.s32 	%r161, %r161, 1;
	setp.ne.s32 	%p20, %r161, 0;
	@%p20 bra 	$L__BB1_21;
$L__BB1_25:
	setp.lt.s32 	%p21, %r99, %r100;
	@%p21 bra 	$L__BB1_50;
	mul.lo.s32 	%r48, %r99, %r4;
	mul.lo.s32 	%r134, %r101, %r3;
	shl.b32 	%r135, %r134, 3;
	add.s32 	%r49, %r1, %r135;
	sub.s32 	%r136, %r99, %r100;
	add.s32 	%r137, %r136, 1;
	and.b32  	%r50, %r137, 3;
	setp.eq.s32 	%p22, %r50, 0;
	mov.u32 	%r167, %r29;
	@%p22 bra 	$L__BB1_35;
	neg.s32 	%r165, %r50;
	add.s32 	%r138, %r100, %r48;
	add.s32 	%r163, %r138, -1;
	mov.u32 	%r164, %r48;
	mov.u32 	%r166, %r100;
$L__BB1_28:
	.pragma "nounroll";
	mov.u32 	%r167, %r166;
	setp.eq.s32 	%p23, %r3, 0;
	mul.wide.s32 	%rd31, %r164, 8;
	add.s64 	%rd6, %rd2, %rd31;
	mul.wide.s32 	%rd32, %r163, 8;
	add.s64 	%rd7, %rd2, %rd32;
	@%p23 bra 	$L__BB1_30;
	ld.shared.f64 	%fd297, [%r5+-8];
	bra.uni 	$L__BB1_31;
$L__BB1_30:
	ld.global.f64 	%fd297, [%rd7];
$L__BB1_31:
	setp.lt.s32 	%p24, %r3, %r29;
	ld.shared.f64 	%fd151, [%r28];
	ld.shared.f64 	%fd152, [%r49];
	fma.rn.f64 	%fd7, %fd297, %fd151, %fd152;
	ld.shared.f64 	%fd153, [%r28+8];
	mul.f64 	%fd154, %fd297, %fd153;
	ld.shared.f64 	%fd155, [%r28+32];
	mul.f64 	%fd156, %fd7, %fd155;
	sub.f64 	%fd157, %fd154, %fd156;
	ld.shared.f64 	%fd158, [%r49+8];
	add.f64 	%fd159, %fd158, %fd157;
	st.shared.f64 	[%r49], %fd159;
	ld.shared.f64 	%fd160, [%r28+16];
	mul.f64 	%fd161, %fd297, %fd160;
	ld.shared.f64 	%fd162, [%r28+40];
	mul.f64 	%fd163, %fd7, %fd162;
	sub.f64 	%fd164, %fd161, %fd163;
	st.shared.f64 	[%r49+8], %fd164;
	@%p24 bra 	$L__BB1_33;
	st.global.f64 	[%rd6], %fd7;
	bra.uni 	$L__BB1_34;
$L__BB1_33:
	st.shared.f64 	[%r5], %fd7;
$L__BB1_34:
	bar.sync 	0;
	add.s32 	%r166, %r167, 1;
	add.s32 	%r165, %r165, 1;
	setp.ne.s32 	%p25, %r165, 0;
	add.s32 	%r164, %r164, 1;
	add.s32 	%r163, %r163, 1;
	@%p25 bra 	$L__BB1_28;
$L__BB1_35:
	setp.lt.u32 	%p26, %r136, 3;
	@%p26 bra 	$L__BB1_50;
	sub.s32 	%r173, %r167, %r99;
	add.s32 	%r172, %r167, 1;
	add.s32 	%r171, %r167, %r48;
	sub.s32 	%r170, %r171, %r100;
	cvt.s64.s32 	%rd36, %r48;
$L__BB1_37:
	setp.ne.s32 	%p27, %r3, 0;
	@%p27 bra 	$L__BB1_56;
	mul.wide.s32 	%rd33, %r171, 8;
	add.s64 	%rd34, %rd2, %rd33;
	ld.global.f64 	%fd302, [%rd34];
	bra.uni 	$L__BB1_57;
$L__BB1_39:
	ld.shared.f64 	%fd298, [%r5+-8];
$L__BB1_40:
	setp.eq.s32 	%p14, %r3, 0;
	ld.shared.f64 	%fd76, [%r28];
	ld.shared.f64 	%fd77, [%r37];
	fma.rn.f64 	%fd78, %fd298, %fd76, %fd77;
	ld.shared.f64 	%fd79, [%r28+8];
	mul.f64 	%fd80, %fd298, %fd79;
	ld.shared.f64 	%fd81, [%r28+32];
	mul.f64 	%fd82, %fd78, %fd81;
	sub.f64 	%fd83, %fd80, %fd82;
	ld.shared.f64 	%fd84, [%r37+8];
	add.f64 	%fd85, %fd84, %fd83;
	st.shared.f64 	[%r37], %fd85;
	ld.shared.f64 	%fd86, [%r28+16];
	mul.f64 	%fd87, %fd298, %fd86;
	ld.shared.f64 	%fd88, [%r28+40];
	mul.f64 	%fd89, %fd78, %fd88;
	sub.f64 	%fd90, %fd87, %fd89;
	st.shared.f64 	[%r37+8], %fd90;
	st.shared.f64 	[%r5], %fd78;
	bar.sync 	0;
	@%p14 bra 	$L__BB1_42;
	ld.shared.f64 	%fd299, [%r5+-8];
	bra.uni 	$L__BB1_43;
$L__BB1_42:
	ld.global.f64 	%fd299, [%rd8+-8];
$L__BB1_43:
	setp.eq.s32 	%p15, %r3, 0;
	ld.shared.f64 	%fd91, [%r28];
	ld.shared.f64 	%fd92, [%r37];
	fma.rn.f64 	%fd93, %fd299, %fd91, %fd92;
	ld.shared.f64 	%fd94, [%r28+8];
	mul.f64 	%fd95, %fd299, %fd94;
	ld.shared.f64 	%fd96, [%r28+32];
	mul.f64 	%fd97, %fd93, %fd96;
	sub.f64 	%fd98, %fd95, %fd97;
	ld.shared.f64 	%fd99, [%r37+8];
	add.f64 	%fd100, %fd99, %fd98;
	st.shared.f64 	[%r37], %fd100;
	ld.shared.f64 	%fd101, [%r28+16];
	mul.f64 	%fd102, %fd299, %fd101;
	ld.shared.f64 	%fd103, [%r28+40];
	mul.f64 	%fd104, %fd93, %fd103;
	sub.f64 	%fd105, %fd102, %fd104;
	st.shared.f64 	[%r37+8], %fd105;
	st.shared.f64 	[%r5], %fd93;
	bar.sync 	0;
	@%p15 bra 	$L__BB1_45;
	ld.shared.f64 	%fd300, [%r5+-8];
	bra.uni 	$L__BB1_46;
$L__BB1_45:
	ld.global.f64 	%fd300, [%rd8];
$L__BB1_46:
	setp.eq.s32 	%p16, %r3, 0;
	ld.shared.f64 	%fd106, [%r28];
	ld.shared.f64 	%fd107, [%r37];
	fma.rn.f64 	%fd108, %fd300, %fd106, %fd107;
	ld.shared.f64 	%fd109, [%r28+8];
	mul.f64 	%fd110, %fd300, %fd109;
	ld.shared.f64 	%fd111, [%r28+32];
	mul.f64 	%fd112, %fd108, %fd111;
	sub.f64 	%fd113, %fd110, %fd112;
	ld.shared.f64 	%fd114, [%r37+8];
	add.f64 	%fd115, %fd114, %fd113;
	st.shared.f64 	[%r37], %fd115;
	ld.shared.f64 	%fd116, [%r28+16];
	mul.f64 	%fd117, %fd300, %fd116;
	ld.shared.f64 	%fd118, [%r28+40];
	mul.f64 	%fd119, %fd108, %fd118;
	sub.f64 	%fd120, %fd117, %fd119;
	st.shared.f64 	[%r37+8], %fd120;
	st.shared.f64 	[%r5], %fd108;
	bar.sync 	0;
	@%p16 bra 	$L__BB1_48;
	ld.shared.f64 	%fd301, [%r5+-8];
	bra.uni 	$L__BB1_49;
$L__BB1_48:
	ld.global.f64 	%fd301, [%rd8+8];
$L__BB1_49:
	ld.shared.f64 	%fd121, [%r28];
	ld.shared.f64 	%fd122, [%r37];
	fma.rn.f64 	%fd123, %fd301, %fd121, %fd122;
	ld.shared.f64 	%fd124, [%r28+8];
	mul.f64 	%fd125, %fd301, %fd124;
	ld.shared.f64 	%fd126, [%r28+32];
	mul.f64 	%fd127, %fd123, %fd126;
	sub.f64 	%fd128, %fd125, %fd127;
	ld.shared.f64 	%fd129, [%r37+8];
	add.f64 	%fd130, %fd129, %fd128;
	st.shared.f64 	[%r37], %fd130;
	ld.shared.f64 	%fd131, [%r28+16];
	mul.f64 	%fd132, %fd301, %fd131;
	ld.shared.f64 	%fd133, [%r28+40];
	mul.f64 	%fd134, %fd123, %fd133;
	sub.f64 	%fd135, %fd132, %fd134;
	st.shared.f64 	[%r37+8], %fd135;
	st.shared.f64 	[%r5], %fd123;
	bar.sync 	0;
	add.s32 	%r169, %r169, 4;
	add.s32 	%r168, %r168, 4;
	setp.eq.s32 	%p17, %r169, 0;
	@%p17 bra 	$L__BB1_19;
	bra.uni 	$L__BB1_17;
$L__BB1_50:
	setp.lt.s32 	%p36, %r100, 1;
	@%p36 bra 	$L__BB1_105;
	mul.lo.s32 	%r143, %r101, %r3;
	shl.b32 	%r144, %r143, 3;
	add.s32 	%r70, %r1, %r144;
	and.b32  	%r71, %r100, 3;
	setp.lt.u32 	%p37, %r100, 4;
	mov.b32 	%r176, 0;
	@%p37 bra 	$L__BB1_97;
	and.b32  	%r176, %r100, 2147483644;
	add.s64 	%rd9, %rd2, 16;
	mad.lo.s32 	%r146, %r99, %r4, %r99;
	sub.s32 	%r147, %r146, %r100;
	add.s32 	%r174, %r147, 1;
	mov.b32 	%r175, 0;
$L__BB1_53:
	mul.wide.s32 	%rd40, %r174, 8;
	add.s64 	%rd12, %rd9, %rd40;
	setp.le.u32 	%p38, %r3, %r175;
	@%p38 bra 	$L__BB1_81;
	setp.ge.s32 	%p39, %r3, %r29;
	ld.shared.f64 	%fd221, [%r5+-8];
	ld.shared.f64 	%fd222, [%r28];
	ld.shared.f64 	%fd223, [%r70];
	fma.rn.f64 	%fd36, %fd221, %fd222, %fd223;
	ld.shared.f64 	%fd224, [%r28+8];
	mul.f64 	%fd225, %fd221, %fd224;
	ld.shared.f64 	%fd226, [%r28+32];
	mul.f64 	%fd227, %fd36, %fd226;
	sub.f64 	%fd228, %fd225, %fd227;
	ld.shared.f64 	%fd229, [%r70+8];
	add.f64 	%fd230, %fd229, %fd228;
	st.shared.f64 	[%r70], %fd230;
	ld.shared.f64 	%fd231, [%r28+16];
	mul.f64 	%fd232, %fd221, %fd231;
	ld.shared.f64 	%fd233, [%r28+40];
	mul.f64 	%fd234, %fd36, %fd233;
	sub.f64 	%fd235, %fd232, %fd234;
	st.shared.f64 	[%r70+8], %fd235;
	@%p39 bra 	$L__BB1_79;
	st.shared.f64 	[%r5], %fd36;
	bra.uni 	$L__BB1_80;
$L__BB1_56:
	ld.shared.f64 	%fd302, [%r5+-8];
$L__BB1_57:
	setp.ge.s32 	%p28, %r3, %r29;
	ld.shared.f64 	%fd165, [%r28];
	ld.shared.f64 	%fd166, [%r49];
	fma.rn.f64 	%fd23, %fd302, %fd165, %fd166;
	ld.shared.f64 	%fd167, [%r28+8];
	mul.f64 	%fd168, %fd302, %fd167;
	ld.shared.f64 	%fd169, [%r28+32];
	mul.f64 	%fd170, %fd23, %fd169;
	sub.f64 	%fd171, %fd168, %fd170;
	ld.shared.f64 	%fd172, [%r49+8];
	add.f64 	%fd173, %fd172, %fd171;
	st.shared.f64 	[%r49], %fd173;
	ld.shared.f64 	%fd174, [%r28+16];
	mul.f64 	%fd175, %fd302, %fd174;
	ld.shared.f64 	%fd176, [%r28+40];
	mul.f64 	%fd177, %fd23, %fd176;
	sub.f64 	%fd178, %fd175, %fd177;
	st.shared.f64 	[%r49+8], %fd178;
	add.s32 	%r140, %r170, 1;
	mul.wide.s32 	%rd35, %r140, 8;
	add.s64 	%rd10, %rd2, %rd35;
	@%p28 bra 	$L__BB1_59;
	st.shared.f64 	[%r5], %fd23;
	bra.uni 	$L__BB1_60;
$L__BB1_59:
	st.global.f64 	[%rd10], %fd23;
$L__BB1_60:
	setp.eq.s32 	%p29, %r3, 0;
	bar.sync 	0;
	add.s32 	%r141, %r172, -1;
	cvt.s64.s32 	%rd37, %r141;
	add.s64 	%rd38, %rd37, %rd36;
	shl.b64 	%rd39, %rd38, 3;
	add.s64 	%rd11, %rd2, %rd39;
	@%p29 bra 	$L__BB1_62;
	ld.shared.f64 	%fd303, [%r5+-8];
	bra.uni 	$L__BB1_63;
$L__BB1_62:
	ld.global.f64 	%fd303, [%rd11+8];
$L__BB1_63:
	setp.lt.s32 	%p30, %r3, %r29;
	ld.shared.f64 	%fd179, [%r28];
	ld.shared.f64 	%fd180, [%r49];
	fma.rn.f64 	%fd27, %fd303, %fd179, %fd180;
	ld.shared.f64 	%fd181, [%r28+8];
	mul.f64 	%fd182, %fd303, %fd181;
	ld.shared.f64 	%fd183, [%r28+32];
	mul.f64 	%fd184, %fd27, %fd183;
	sub.f64 	%fd185, %fd182, %fd184;
	ld.shared.f64 	%fd186, [%r49+8];
	add.f64 	%fd187, %fd186, %fd185;
	st.shared.f64 	[%r49], %fd187;
	ld.shared.f64 	%fd188, [%r28+16];
	mul.f64 	%fd189, %fd303, %fd188;
	ld.shared.f64 	%fd190, [%r28+40];
	mul.f64 	%fd191, %fd27, %fd190;
	sub.f64 	%fd192, %fd189, %fd191;
	st.shared.f64 	[%r49+8], %fd192;
	@%p30 bra 	$L__BB1_65;
	st.global.f64 	[%rd10+8], %fd27;
	bra.uni 	$L__BB1_66;
$L__BB1_65:
	st.shared.f64 	[%r5], %fd27;
$L__BB1_66:
	setp.eq.s32 	%p31, %r3, 0;
	bar.sync 	0;
	@%p31 bra 	$L__BB1_68;
	ld.shared.f64 	%fd304, [%r5+-8];
	bra.uni 	$L__BB1_69;
$L__BB1_68:
	ld.global.f64 	%fd304, [%rd11+16];
$L__BB1_69:
	setp.lt.s32 	%p32, %r3, %r29;
	ld.shared.f64 	%fd193, [%r28];
	ld.shared.f64 	%fd194, [%r49];
	fma.rn.f64 	%fd31, %fd304, %fd193, %fd194;
	ld.shared.f64 	%fd195, [%r28+8];
	mul.f64 	%fd196, %fd304, %fd195;
	ld.shared.f64 	%fd197, [%r28+32];
	mul.f64 	%fd198, %fd31, %fd197;
	sub.f64 	%fd199, %fd196, %fd198;
	ld.shared.f64 	%fd200, [%r49+8];
	add.f64 	%fd201, %fd200, %fd199;
	st.shared.f64 	[%r49], %fd201;
	ld.shared.f64 	%fd202, [%r28+16];
	mul.f64 	%fd203, %fd304, %fd202;
	ld.shared.f64 	%fd204, [%r28+40];
	mul.f64 	%fd205, %fd31, %fd204;
	sub.f64 	%fd206, %fd203, %fd205;
	st.shared.f64 	[%r49+8], %fd206;
	@%p32 bra 	$L__BB1_71;
	st.global.f64 	[%rd10+16], %fd31;
	bra.uni 	$L__BB1_72;
$L__BB1_71:
	st.shared.f64 	[%r5], %fd31;
$L__BB1_72:
	setp.eq.s32 	%p33, %r3, 0;
	bar.sync 	0;
	@%p33 bra 	$L__BB1_74;
	ld.shared.f64 	%fd305, [%r5+-8];
	bra.uni 	$L__BB1_75;
$L__BB1_74:
	ld.global.f64 	%fd305, [%rd11+24];
$L__BB1_75:
	setp.lt.s32 	%p34, %r3, %r29;
	ld.shared.f64 	%fd207, [%r28];
	ld.shared.f64 	%fd208, [%r49];
	fma.rn.f64 	%fd35, %fd305, %fd207, %fd208;
	ld.shared.f64 	%fd209, [%r28+8];
	mul.f64 	%fd210, %fd305, %fd209;
	ld.shared.f64 	%fd211, [%r28+32];
	mul.f64 	%fd212, %fd35, %fd211;
	sub.f64 	%fd213, %fd210, %fd212;
	ld.shared.f64 	%fd214, [%r49+8];
	add.f64 	%fd215, %fd214, %fd213;
	st.shared.f64 	[%r49], %fd215;
	ld.shared.f64 	%fd216, [%r28+16];
	mul.f64 	%fd217, %fd305, %fd216;
	ld.shared.f64 	%fd218, [%r28+40];
	mul.f64 	%fd219, %fd35, %fd218;
	sub.f64 	%fd220, %fd217, %fd219;
	st.shared.f64 	[%r49+8], %fd220;
	@%p34 bra 	$L__BB1_77;
	st.global.f64 	[%rd10+24], %fd35;
	bra.uni 	$L__BB1_78;
$L__BB1_77:
	st.shared.f64 	[%r5], %fd35;
$L__BB1_78:
	bar.sync 	0;
	add.s32 	%r173, %r173, 4;
	add.s32 	%r172, %r172, 4;
	add.s32 	%r171, %r171, 4;
	add.s32 	%r170, %r170, 4;
	setp.eq.s32 	%p35, %r173, 0;
	@%p35 bra 	$L__BB1_50;
	bra.uni 	$L__BB1_37;
$L__BB1_79:
	st.global.f64 	[%rd12+-16], %fd36;
$L__BB1_80:
	bar.sync 	0;
$L__BB1_81:
	add.s32 	%r84, %r175, 1;
	setp.le.u32 	%p40, %r3, %r84;
	@%p40 bra 	$L__BB1_86;
	setp.lt.s32 	%p41, %r3, %r29;
	ld.shared.f64 	%fd236, [%r5+-8];
	ld.shared.f64 	%fd237, [%r28];
	ld.shared.f64 	%fd238, [%r70];
	fma.rn.f64 	%fd37, %fd236, %fd237, %fd238;
	ld.shared.f64 	%fd239, [%r28+8];
	mul.f64 	%fd240, %fd236, %fd239;
	ld.shared.f64 	%fd241, [%r28+32];
	mul.f64 	%fd242, %fd37, %fd241;
	sub.f64 	%fd243, %fd240, %fd242;
	ld.shared.f64 	%fd244, [%r70+8];
	add.f64 	%fd245, %fd244, %fd243;
	st.shared.f64 	[%r70], %fd245;
	ld.shared.f64 	%fd246, [%r28+16];
	mul.f64 	%fd247, %fd236, %fd246;
	ld.shared.f64 	%fd248, [%r28+40];
	mul.f64 	%fd249, %fd37, %fd248;
	sub.f64 	%fd250, %fd247, %fd249;
	st.shared.f64 	[%r70+8], %fd250;
	@%p41 bra 	$L__BB1_84;
	st.global.f64 	[%rd12+-8], %fd37;
	bra.uni 	$L__BB1_85;
$L__BB1_84:
	st.shared.f64 	[%r5], %fd37;
$L__BB1_85:
	bar.sync 	0;
$L__BB1_86:
	add.s32 	%r85, %r84, 1;
	setp.le.u32 	%p42, %r3, %r85;
	@%p42 bra 	$L__BB1_91;
	setp.lt.s32 	%p43, %r3, %r29;
	ld.shared.f64 	%fd251, [%r5+-8];
	ld.shared.f64 	%fd252, [%r28];
	ld.shared.f64 	%fd253, [%r70];
	fma.rn.f64 	%fd38, %fd251, %fd252, %fd253;
	ld.shared.f64 	%fd254, [%r28+8];
	mul.f64 	%fd255, %fd251, %fd254;
	ld.shared.f64 	%fd256, [%r28+32];
	mul.f64 	%fd257, %fd38, %fd256;
	sub.f64 	%fd258, %fd255, %fd257;
	ld.shared.f64 	%fd259, [%r70+8];
	add.f64 	%fd260, %fd259, %fd258;
	st.shared.f64 	[%r70], %fd260;
	ld.shared.f64 	%fd261, [%r28+16];
	mul.f64 	%fd262, %fd251, %fd261;
	ld.shared.f64 	%fd263, [%r28+40];
	mul.f64 	%fd264, %fd38, %fd263;
	sub.f64 	%fd265, %fd262, %fd264;
	st.shared.f64 	[%r70+8], %fd265;
	@%p43 bra 	$L__BB1_89;
	st.global.f64 	[%rd12], %fd38;
	bra.uni 	$L__BB1_90;
$L__BB1_89:
	st.shared.f64 	[%r5], %fd38;
$L__BB1_90:
	bar.sync 	0;
$L__BB1_91:
	add.s32 	%r86, %r85, 1;
	setp.le.u32 	%p44, %r3, %r86;
	@%p44 bra 	$L__BB1_96;
	setp.lt.s32 	%p45, %r3, %r29;
	ld.shared.f64 	%fd266, [%r5+-8];
	ld.shared.f64 	%fd267, [%r28];
	ld.shared.f64 	%fd268, [%r70];
	fma.rn.f64 	%fd39, %fd266, %fd267, %fd268;
	ld.shared.f64 	%fd269, [%r28+8];
	mul.f64 	%fd270, %fd266, %fd269;
	ld.shared.f64 	%fd271, [%r28+32];
	mul.f64 	%fd272, %fd39, %fd271;
	sub.f64 	%fd273, %fd270, %fd272;
	ld.shared.f64 	%fd274, [%r70+8];
	add.f64 	%fd275, %fd274, %fd273;
	st.shared.f64 	[%r70], %fd275;
	ld.shared.f64 	%fd276, [%r28+16];
	mul.f64 	%fd277, %fd266, %fd276;
	ld.shared.f64 	%fd278, [%r28+40];
	mul.f64 	%fd279, %fd39, %fd278;
	sub.f64 	%fd280, %fd277, %fd279;
	st.shared.f64 	[%r70+8], %fd280;
	@%p45 bra 	$L__BB1_94;
	st.global.f64 	[%rd12+8], %fd39;
	bra.uni 	$L__BB1_95;
$L__BB1_94:
	st.shared.f64 	[%r5], %fd39;
$L__BB1_95:
	bar.sync 	0;
$L__BB1_96:
	add.s32 	%r174, %r174, 4;
	add.s32 	%r175, %r86, 1;
	setp.ne.s32 	%p46, %r175, %r176;
	@%p46 bra 	$L__BB1_53;
$L__BB1_97:
	setp.eq.s32 	%p47, %r71, 0;
	@%p47 bra 	$L__BB1_105;
	mad.lo.s32 	%r148, %r99, %r4, %r99;
	add.s32 	%r149, %r176, %r148;
	sub.s32 	%r150, %r149, %r100;
	add.s32 	%r178, %r150, 1;
	neg.s32 	%r177, %r71;
$L__BB1_99:
	.pragma "nounroll";
	mul.wide.s32 	%rd41, %r178, 8;
	add.s64 	%rd13, %rd2, %rd41;
	setp.le.u32 	%p48, %r3, %r176;
	@%p48 bra 	$L__BB1_104;
	setp.lt.s32 	%p49, %r3, %r29;
	ld.shared.f64 	%fd281, [%r5+-8];
	ld.shared.f64 	%fd282, [%r28];
	ld.shared.f64 	%fd283, [%r70];
	fma.rn.f64 	%fd40, %fd281, %fd282, %fd283;
	ld.shared.f64 	%fd284, [%r28+8];
	mul.f64 	%fd285, %fd281, %fd284;
	ld.shared.f64 	%fd286, [%r28+32];
	mul.f64 	%fd287, %fd40, %fd286;
	sub.f64 	%fd288, %fd285, %fd287;
	ld.shared.f64 	%fd289, [%r70+8];
	add.f64 	%fd290, %fd289, %fd288;
	st.shared.f64 	[%r70], %fd290;
	ld.shared.f64 	%fd291, [%r28+16];
	mul.f64 	%fd292, %fd281, %fd291;
	ld.shared.f64 	%fd293, [%r28+40];
	mul.f64 	%fd294, %fd40, %fd293;
	sub.f64 	%fd295, %fd292, %fd294;
	st.shared.f64 	[%r70+8], %fd295;
	@%p49 bra 	$L__BB1_102;
	st.global.f64 	[%rd13], %fd40;
	bra.uni 	$L__BB1_103;
$L__BB1_102:
	st.shared.f64 	[%r5], %fd40;
$L__BB1_103:
	bar.sync 	0;
$L__BB1_104:
	add.s32 	%r176, %r176, 1;
	add.s32 	%r178, %r178, 1;
	add.s32 	%r177, %r177, 1;
	setp.ne.s32 	%p50, %r177, 0;
	@%p50 bra 	$L__BB1_99;
$L__BB1_105:
	ret;

}


// ===== COMPILED SASS (sm_100) =====

	.target	sm_100

	.elftype	@"ET_EXEC"


//--------------------- .note.nv.tkinfo           --------------------------
	.section	.note.nv.tkinfo,"",@"SHT_NOTE"
	.sectionflags	@"SHF_NOTE_NV_TKINFO"
	.tkinfo
        /*0018*/ 	.word	0x00000002
        /*0030*/ 	.string	""
        /*0030*/ 	.string	"ptxas"
        /*0030*/ 	.string	"Cuda compilation tools, release 13.0, V13.0.88"
        /*0030*/ 	.string	"Build cuda_13.0.r13.0/compiler.36424714_0"
        /*0030*/ 	.string	"-arch sm_100 -m 64 "



//--------------------- .note.nv.cuinfo           --------------------------
	.section	.note.nv.cuinfo,"",@"SHT_NOTE"
	.sectionflags	@"SHF_NOTE_NV_CUINFO"
        /*0018*/ 	.short	0x0002
        /*001a*/ 	.short	0x0064
        /*001c*/ 	.short	0x0082
	.zero		2


//--------------------- .nv.info                  --------------------------
	.section	.nv.info,"",@"SHT_CUDA_INFO"
	.align	4


	//----- nvinfo : EIATTR_REGCOUNT
	.align		4
        /*0000*/ 	.byte	0x04, 0x2f
        /*0002*/ 	.short	(.L_1 - .L_0)
	.align		4
.L_0:
        /*0004*/ 	.word	index@(_cupy_sosfilt_float32)
        /*0008*/ 	.word	0x00000020


	//----- nvinfo : EIATTR_FRAME_SIZE
	.align		4
.L_1:
        /*000c*/ 	.byte	0x04, 0x11
        /*000e*/ 	.short	(.L_3 - .L_2)
	.align		4
.L_2:
        /*0010*/ 	.word	index@(_cupy_sosfilt_float32)
        /*0014*/ 	.word	0x00000000


	//----- nvinfo : EIATTR_REGCOUNT
	.align		4
.L_3:
        /*0018*/ 	.byte	0x04, 0x2f
        /*001a*/ 	.short	(.L_5 - .L_4)
	.align		4
.L_4:
        /*001c*/ 	.word	index@(_cupy_sosfilt_float64)
        /*0020*/ 	.word	0x00000020


	//----- nvinfo : EIATTR_FRAME_SIZE
	.align		4
.L_5:
        /*0024*/ 	.byte	0x04, 0x11
        /*0026*/ 	.short	(.L_7 - .L_6)
	.align		4
.L_6:
        /*0028*/ 	.word	index@(_cupy_sosfilt_float64)
        /*002c*/ 	.word	0x00000000


	//----- nvinfo : EIATTR_MIN_STACK_SIZE
	.align		4
.L_7:
        /*0030*/ 	.byte	0x04, 0x12
        /*0032*/ 	.short	(.L_9 - .L_8)
	.align		4
.L_8:
        /*0034*/ 	.word	index@(_cupy_sosfilt_float64)
        /*0038*/ 	.word	0x00000000


	//----- nvinfo : EIATTR_MIN_STACK_SIZE
	.align		4
.L_9:
        /*003c*/ 	.byte	0x04, 0x12
        /*003e*/ 	.short	(.L_11 - .L_10)
	.align		4
.L_10:
        /*0040*/ 	.word	index@(_cupy_sosfilt_float32)
        /*0044*/ 	.word	0x00000000
.L_11:


//--------------------- .nv.compat                --------------------------
	.section	.nv.compat,"",@"SHT_CUDA_COMPAT_INFO"
	.align	4
        /*0000*/ 	.byte	0x02, 0x09, 0x00, 0x00, 0x02, 0x02, 0x01, 0x00, 0x02, 0x05, 0x05, 0x00, 0x03, 0x07, 0x01, 0x01
        /*0010*/ 	.byte	0x02, 0x03, 0x00, 0x00, 0x02, 0x06, 0x01, 0x00, 0x04, 0x0b, 0x08, 0x00, 0x01, 0x00, 0x00, 0x00
        /*0020*/ 	.byte	0x00, 0x00, 0x00, 0x00


//--------------------- .nv.info._cupy_sosfilt_float64 --------------------------
	.section	.nv.info._cupy_sosfilt_float64,"",@"SHT_CUDA_INFO"
	.sectionflags	@""
	.align	4


	//----- nvinfo : EIATTR_CUDA_API_VERSION
	.align		4
        /*0000*/ 	.byte	0x04, 0x37
        /*0002*/ 	.short	(.L_13 - .L_12)
.L_12:
        /*0004*/ 	.word	0x00000082


	//----- nvinfo : EIATTR_KPARAM_INFO
	.align		4
.L_13:
        /*0008*/ 	.byte	0x04, 0x17
        /*000a*/ 	.short	(.L_15 - .L_14)
.L_14:
        /*000c*/ 	.word	0x00000000
        /*0010*/ 	.short	0x0006
        /*0012*/ 	.short	0x0020
        /*0014*/ 	.byte	0x00, 0xf5, 0x21, 0x00


	//----- nvinfo : EIATTR_KPARAM_INFO
	.align		4
.L_15:
        /*0018*/ 	.byte	0x04, 0x17
        /*001a*/ 	.short	(.L_17 - .L_16)
.L_16:
        /*001c*/ 	.word	0x00000000
        /*0020*/ 	.short	0x0005
        /*0022*/ 	.short	0x0018
        /*0024*/ 	.byte	0x00, 0xf5, 0x21, 0x00


	//----- nvinfo : EIATTR_KPARAM_INFO
	.align		4
.L_17:
        /*0028*/ 	.byte	0x04, 0x17
        /*002a*/ 	.short	(.L_19 - .L_18)
.L_18:
        /*002c*/ 	.word	0x00000000
        /*0030*/ 	.short	0x0004
        /*0032*/ 	.short	0x0010
        /*0034*/ 	.byte	0x00, 0xf5, 0x21, 0x00


	//----- nvinfo : EIATTR_KPARAM_INFO
	.align		4
.L_19:
        /*0038*/ 	.byte	0x04, 0x17
        /*003a*/ 	.short	(.L_21 - .L_20)
.L_20:
        /*003c*/ 	.word	0x00000000
        /*0040*/ 	.short	0x0003
        /*0042*/ 	.short	0x000c
        /*0044*/ 	.byte	0x00, 0xf0, 0x11, 0x00


	//----- nvinfo : EIATTR_KPARAM_INFO
	.align		4
.L_21:
        /*0048*/ 	.byte	0x04, 0x17
        /*004a*/ 	.short	(.L_23 - .L_22)
.L_22:
        /*004c*/ 	.word	0x00000000
        /*0050*/ 	.short	0x0002
        /*0052*/ 	.short	0x0008
        /*0054*/ 	.byte	0x00, 0xf0, 0x11, 0x00


	//----- nvinfo : EIATTR_KPARAM_INFO
	.align		4
.L_23:
        /*0058*/ 	.byte	0x04, 0x17
        /*005a*/ 	.short	(.L_25 - .L_24)
.L_24:
        /*005c*/ 	.word	0x00000000
        /*0060*/ 	.short	0x0001
        /*0062*/ 	.short	0x0004
        /*0064*/ 	.byte	0x00, 0xf0, 0x11, 0x00


	//----- nvinfo : EIATTR_KPARAM_INFO
	.align		4
.L_25:
        /*0068*/ 	.byte	0x04, 0x17
        /*006a*/ 	.short	(.L_27 - .L_26)
.L_26:
        /*006c*/ 	.word	0x00000000
        /*0070*/ 	.short	0x0000
        /*0072*/ 	.short	0x0000
        /*0074*/ 	.byte	0x00, 0xf0, 0x11, 0x00


	//----- nvinfo : EIATTR_SPARSE_MMA_MASK
	.align		4
.L_27:
        /*0078*/ 	.byte	0x03, 0x50
        /*007a*/ 	.short	0x0000


	//----- nvinfo : EIATTR_MAXREG_COUNT
	.align		4
        /*007c*/ 	.byte	0x03, 0x1b
        /*007e*/ 	.short	0x0040


	//----- nvinfo : EIATTR_NUM_BARRIERS
	.align		4
        /*0080*/ 	.byte	0x02, 0x4c
        /*0082*/ 	.byte	0x01
	.zero		1


	//----- nvinfo : EIATTR_MERCURY_ISA_VERSION
	.align		4
        /*0084*/ 	.byte	0x03, 0x5f
        /*0086*/ 	.short	0x0101


	//----- nvinfo : EIATTR_VRC_CTA_INIT_COUNT
	.align		4
        /*0088*/ 	.byte	0x02, 0x4a
	.zero		1
	.zero		1


	//----- nvinfo : EIATTR_EXIT_INSTR_OFFSETS
	.align		4
        /*008c*/ 	.byte	0x04, 0x1c
        /*008e*/ 	.short	(.L_29 - .L_28)


	//   ....[0]....
.L_28:
        /*0090*/ 	.word	0x000009a0


	//   ....[1]....
        /*0094*/ 	.word	0x00001c00


	//   ....[2]....
        /*0098*/ 	.word	0x00002390


	//   ....[3]....
        /*009c*/ 	.word	0x000025e0


	//----- nvinfo : EIATTR_MAX_THREADS
	.align		4
.L_29:
        /*00a0*/ 	.byte	0x04, 0x05
        /*00a2*/ 	.short	(.L_31 - .L_30)
.L_30:
        /*00a4*/ 	.word	0x00000400
        /*00a8*/ 	.word	0x00000001
        /*00ac*/ 	.word	0x00000001


	//----- nvinfo : EIATTR_CRS_STACK_SIZE
	.align		4
.L_31:
        /*00b0*/ 	.byte	0x04, 0x1e
        /*00b2*/ 	.short	(.L_33 - .L_32)
.L_32:
        /*00b4*/ 	.word	0x00000000


	//----- nvinfo : EIATTR_CBANK_PARAM_SIZE
	.align		4
.L_33:
        /*00b8*/ 	.byte	0x03, 0x19
        /*00ba*/ 	.short	0x0028


	//----- nvinfo : EIATTR_PARAM_CBANK
	.align		4
        /*00bc*/ 	.byte	0x04, 0x0a
        /*00be*/ 	.short	(.L_35 - .L_34)
	.align		4
.L_34:
        /*00c0*/ 	.word	index@(.nv.constant0._cupy_sosfilt_float64)
        /*00c4*/ 	.short	0x0380
        /*00c6*/ 	.short	0x0028


	//----- nvinfo : EIATTR_SW_WAR
	.align		4
.L_35:
        /*00c8*/ 	.byte	0x04, 0x36
        /*00ca*/ 	.short	(.L_37 - .L_36)
.L_36:
        /*00cc*/ 	.word	0x00000008
.L_37:


//--------------------- .nv.info._cupy_sosfilt_float32 --------------------------
	.section	.nv.info._cupy_sosfilt_float32,"",@"SHT_CUDA_INFO"
	.sectionflags	@""
	.align	4


	//----- nvinfo : EIATTR_CUDA_API_VERSION
	.align		4
        /*0000*/ 	.byte	0x04, 0x37
        /*0002*/ 	.short	(.L_39 - .L_38)
.L_38:
        /*0004*/ 	.word	0x00000082


	//----- nvinfo : EIATTR_KPARAM_INFO
	.align		4
.L_39:
        /*0008*/ 	.byte	0x04, 0x17
        /*000a*/ 	.short	(.L_41 - .L_40)
.L_40:
        /*000c*/ 	.word	0x00000000
        /*0010*/ 	.short	0x0006
        /*0012*/ 	.short	0x0020
        /*0014*/ 	.byte	0x00, 0xf5, 0x21, 0x00


	//----- nvinfo : EIATTR_KPARAM_INFO
	.align		4
.L_41:
        /*0018*/ 	.byte	0x04, 0x17
        /*001a*/ 	.short	(.L_43 - .L_42)
.L_42:
        /*001c*/ 	.word	0x00000000
        /*0020*/ 	.short	0x0005
        /*0022*/ 	.short	0x0018
        /*0024*/ 	.byte	0x00, 0xf5, 0x21, 0x00


	//----- nvinfo : EIATTR_KPARAM_INFO
	.align		4
.L_43:
        /*0028*/ 	.byte	0x04, 0x17
        /*002a*/ 	.short	(.L_45 - .L_44)
.L_44:
        /*002c*/ 	.word	0x00000000
        /*0030*/ 	.short	0x0004
        /*0032*/ 	.short	0x0010
        /*0034*/ 	.byte	0x00, 0xf5, 0x21, 0x00


	//----- nvinfo : EIATTR_KPARAM_INFO
	.align		4
.L_45:
        /*0038*/ 	.byte	0x04, 0x17
        /*003a*/ 	.short	(.L_47 - .L_46)
.L_46:
        /*003c*/ 	.word	0x00000000
        /*0040*/ 	.short	0x0003
        /*0042*/ 	.short	0x000c
        /*0044*/ 	.byte	0x00, 0xf0, 0x11, 0x00


	//----- nvinfo : EIATTR_KPARAM_INFO
	.align		4
.L_47:
        /*0048*/ 	.byte	0x04, 0x17
        /*004a*/ 	.short	(.L_49 - .L_48)
.L_48:
        /*004c*/ 	.word	0x00000000
        /*0050*/ 	.short	0x0002
        /*0052*/ 	.short	0x0008
        /*0054*/ 	.byte	0x00, 0xf0, 0x11, 0x00


	//----- nvinfo : EIATTR_KPARAM_INFO
	.align		4
.L_49:
        /*0058*/ 	.byte	0x04, 0x17
        /*005a*/ 	.short	(.L_51 - .L_50)
.L_50:
        /*005c*/ 	.word	0x00000000
        /*0060*/ 	.short	0x0001
        /*0062*/ 	.short	0x0004
        /*0064*/ 	.byte	0x00, 0xf0, 0x11, 0x00


	//----- nvinfo : EIATTR_KPARAM_INFO
	.align		4
.L_51:
        /*0068*/ 	.byte	0x04, 0x17
        /*006a*/ 	.short	(.L_53 - .L_52)
.L_52:
        /*006c*/ 	.word	0x00000000
        /*0070*/ 	.short	0x0000
        /*0072*/ 	.short	0x0000
        /*0074*/ 	.byte	0x00, 0xf0, 0x11, 0x00


	//----- nvinfo : EIATTR_SPARSE_MMA_MASK
	.align		4
.L_53:
        /*0078*/ 	.byte	0x03, 0x50
        /*007a*/ 	.short	0x0000


	//----- nvinfo : EIATTR_MAXREG_COUNT
	.align		4
        /*007c*/ 	.byte	0x03, 0x1b
        /*007e*/ 	.short	0x0040


	//----- nvinfo : EIATTR_NUM_BARRIERS
	.align		4
        /*0080*/ 	.byte	0x02, 0x4c
        /*0082*/ 	.byte	0x01
	.zero		1


	//----- nvinfo : EIATTR_MERCURY_ISA_VERSION
	.align		4
        /*0084*/ 	.byte	0x03, 0x5f
        /*0086*/ 	.short	0x0101


	//----- nvinfo : EIATTR_VRC_CTA_INIT_COUNT
	.align		4
        /*0088*/ 	.byte	0x02, 0x4a
	.zero		1
	.zero		1


	//----- nvinfo : EIATTR_EXIT_INSTR_OFFSETS
	.align		4
        /*008c*/ 	.byte	0x04, 0x1c
        /*008e*/ 	.short	(.L_55 - .L_54)


	//   ....[0]....
.L_54:
        /*0090*/ 	.word	0x000009a0


	//   ....[1]....
        /*0094*/ 	.word	0x00001c00


	//   ....[2]....
        /*0098*/ 	.word	0x00002390


	//   ....[3]....
        /*009c*/ 	.word	0x000025e0


	//----- nvinfo : EIATTR_MAX_THREADS
	.align		4
.L_55:
        /*00a0*/ 	.byte	0x04, 0x05
        /*00a2*/ 	.short	(.L_57 - .L_56)
.L_56:
        /*00a4*/ 	.word	0x00000400
        /*00a8*/ 	.word	0x00000001
        /*00ac*/ 	.word	0x00000001


	//----- nvinfo : EIATTR_CRS_STACK_SIZE
	.align		4
.L_57:
        /*00b0*/ 	.byte	0x04, 0x1e
        /*00b2*/ 	.short	(.L_59 - .L_58)
.L_58:
        /*00b4*/ 	.word	0x00000000


	//----- nvinfo : EIATTR_CBANK_PARAM_SIZE
	.align		4
.L_59:
        /*00b8*/ 	.byte	0x03, 0x19
        /*00ba*/ 	.short	0x0028


	//----- nvinfo : EIATTR_PARAM_CBANK
	.align		4
        /*00bc*/ 	.byte	0x04, 0x0a
        /*00be*/ 	.short	(.L_61 - .L_60)
	.align		4
.L_60:
        /*00c0*/ 	.word	index@(.nv.constant0._cupy_sosfilt_float32)
        /*00c4*/ 	.short	0x0380
        /*00c6*/ 	.short	0x0028


	//----- nvinfo : EIATTR_SW_WAR
	.align		4
.L_61:
        /*00c8*/ 	.byte	0x04, 0x36
        /*00ca*/ 	.short	(.L_63 - .L_62)
.L_62:
        /*00cc*/ 	.word	0x00000008
.L_63:


//--------------------- .nv.callgraph             --------------------------
	.section	.nv.callgraph,"",@"SHT_CUDA_CALLGRAPH"
	.align	4
	.sectionentsize	8
	.align		4
        /*0000*/ 	.word	0x00000000
	.align		4
        /*0004*/ 	.word	0xffffffff
	.align		4
        /*0008*/ 	.word	0x00000000
	.align		4
        /*000c*/ 	.word	0xfffffffe
	.align		4
        /*0010*/ 	.word	0x00000000
	.align		4
        /*0014*/ 	.word	0xfffffffd
	.align		4
        /*0018*/ 	.word	0x00000000
	.align		4
        /*001c*/ 	.word	0xfffffffc


//--------------------- .text._cupy_sosfilt_float64 --------------------------
	.section	.text._cupy_sosfilt_float64,"ax",@progbits
	.align	128
        .global         _cupy_sosfilt_float64
        .type           _cupy_sosfilt_float64,@function
        .size           _cupy_sosfilt_float64,(.L_x_46 - _cupy_sosfilt_float64)
        .other          _cupy_sosfilt_float64,@"STO_CUDA_ENTRY STV_DEFAULT"
_cupy_sosfilt_float64:
.text._cupy_sosfilt_float64:
[----:B------:R-:W-:Y:S01]  /*0000*/  LDC R1, c[0x0][0x37c] ;  /* 0x0000df00ff017b82 */ /* 0x000fe20000000800 */
[----:B------:R-:W0:Y:S07]  /*0010*/  S2R R2, SR_CgaCtaId ;  /* 0x0000000000027919 */ /* 0x000e2e0000008800 */
[----:B------:R-:W1:Y:S01]  /*0020*/  LDC.64 R8, c[0x0][0x388] ;  /* 0x0000e200ff087b82 */ /* 0x000e620000000a00 */
[----:B------:R-:W-:Y:S01]  /*0030*/  MOV R5, 0x400 ;  /* 0x0000040000057802 */ /* 0x000fe20000000f00 */
[----:B------:R-:W2:Y:S01]  /*0040*/  LDCU.64 UR6, c[0x0][0x358] ;  /* 0x00006b00ff0677ac */ /* 0x000ea20008000a00 */
[----:B------:R-:W3:Y:S01]  /*0050*/  S2R R0, SR_TID.X ;  /* 0x0000000000007919 */ /* 0x000ee20000002100 */
[----:B------:R-:W4:Y:S04]  /*0060*/  S2R R4, SR_TID.Y ;  /* 0x0000000000047919 */ /* 0x000f280000002200 */
[----:B------:R-:W4:Y:S08]  /*0070*/  S2UR UR4, SR_CTAID.Y ;  /* 0x00000000000479c3 */ /* 0x000f300000002600 */
[----:B------:R-:W4:Y:S01]  /*0080*/  LDC R3, c[0x0][0x364] ;  /* 0x0000d900ff037b82 */ /* 0x000f220000000800 */
[----:B-1----:R-:W-:Y:S01]  /*0090*/  ISETP.GE.AND P0, PT, R9, 0x1, PT ;  /* 0x000000010900780c */ /* 0x002fe20003f06270 */
[----:B------:R-:W-:Y:S01]  /*00a0*/  IMAD.SHL.U32 R6, R8, 0x8, RZ ;  /* 0x0000000808067824 */ /* 0x000fe200078e00ff */
[----:B0-----:R-:W-:-:S05]  /*00b0*/  LEA R5, R2, R5, 0x18 ;  /* 0x0000000502057211 */ /* 0x001fca00078ec0ff */
[----:B---3--:R-:W-:Y:S02]  /*00c0*/  IMAD R2, R0, 0x8, R5 ;  /* 0x0000000800027824 */ /* 0x008fe400078e0205 */
[----:B----4-:R-:W-:-:S03]  /*00d0*/  IMAD R3, R3, UR4, R4 ;  /* 0x0000000403037c24 */ /* 0x010fc6000f8e0204 */
[----:B------:R0:W-:Y:S01]  /*00e0*/  STS.64 [R2], RZ ;  /* 0x000000ff02007388 */ /* 0x0001e20000000a00 */
[----:B------:R-:W-:Y:S01]  /*00f0*/  IMAD.IADD R4, R6, 0x1, R5 ;  /* 0x0000000106047824 */ /* 0x000fe200078e0205 */
[----:B--2---:R-:W-:Y:S06]  /*0100*/  @!P0 BRA `(.L_x_0) ;  /* 0x0000000400d48947 */ /* 0x004fec0003800000 */
[----:B------:R-:W-:Y:S01]  /*0110*/  ISETP.GE.U32.AND P0, PT, R9, 0x10, PT ;  /* 0x000000100900780c */ /* 0x000fe20003f06070 */
[----:B------:R-:W-:Y:S01]  /*0120*/  IMAD R12, R3, R8, R0 ;  /* 0x00000008030c7224 */ /* 0x000fe200078e0200 */
[----:B------:R-:W-:Y:S01]  /*0130*/  LOP3.LUT R7, R9, 0xf, RZ, 0xc0, !PT ;  /* 0x0000000f09077812 */ /* 0x000fe200078ec0ff */
[----:B------:R-:W-:Y:S02]  /*0140*/  HFMA2 R10, -RZ, RZ, 0, 0 ;  /* 0x00000000ff0a7431 */ /* 0x000fe400000001ff */
[-C--:B------:R-:W-:Y:S01]  /*0150*/  IMAD R11, R0, R9.reuse, RZ ;  /* 0x00000009000b7224 */ /* 0x080fe200078e02ff */
[----:B------:R-:W-:Y:S01]  /*0160*/  ISETP.NE.AND P1, PT, R7, RZ, PT ;  /* 0x000000ff0700720c */ /* 0x000fe20003f25270 */
[----:B------:R-:W-:-:S06]  /*0170*/  IMAD R25, R12, R9, RZ ;  /* 0x000000090c197224 */ /* 0x000fcc00078e02ff */
[----:B------:R-:W-:Y:S06]  /*0180*/  @!P0 BRA `(.L_x_1) ;  /* 0x0000000000c08947 */ /* 0x000fec0003800000 */
[----:B------:R-:W1:Y:S01]  /*0190*/  LDCU.64 UR4, c[0x0][0x398] ;  /* 0x00007300ff0477ac */ /* 0x000e620008000a00 */
[----:B------:R-:W-:Y:S01]  /*01a0*/  IMAD R12, R11, 0x8, R6 ;  /* 0x000000080b0c7824 */ /* 0x000fe200078e0206 */
[----:B------:R-:W-:Y:S01]  /*01b0*/  LOP3.LUT R10, R9, 0x7ffffff0, RZ, 0xc0, !PT ;  /* 0x7ffffff0090a7812 */ /* 0x000fe200078ec0ff */
[----:B------:R-:W-:-:S03]  /*01c0*/  IMAD.MOV.U32 R24, RZ, RZ, R25 ;  /* 0x000000ffff187224 */ /* 0x000fc600078e0019 */
[----:B------:R-:W-:Y:S01]  /*01d0*/  IADD3 R27, PT, PT, R12, 0x40, R5 ;  /* 0x000000400c1b7810 */ /* 0x000fe20007ffe005 */
[----:B------:R-:W-:Y:S01]  /*01e0*/  IMAD.MOV R26, RZ, RZ, -R10 ;  /* 0x000000ffff1a7224 */ /* 0x000fe200078e0a0a */
[----:B-1----:R-:W-:-:S04]  /*01f0*/  UIADD3 UR4, UP0, UPT, UR4, 0x40, URZ ;  /* 0x0000004004047890 */ /* 0x002fc8000ff1e0ff */
[----:B------:R-:W-:-:S12]  /*0200*/  UIADD3.X UR5, UPT, UPT, URZ, UR5, URZ, UP0, !UPT ;  /* 0x00000005ff057290 */ /* 0x000fd800087fe4ff */
.L_x_2:
[----:B------:R-:W-:Y:S01]  /*0210*/  MOV R20, UR4 ;  /* 0x0000000400147c02 */ /* 0x000fe20008000f00 */
[----:B------:R-:W-:-:S04]  /*0220*/  IMAD.U32 R21, RZ, RZ, UR5 ;  /* 0x00000005ff157e24 */ /* 0x000fc8000f8e00ff */
[----:B------:R-:W-:-:S05]  /*0230*/  IMAD.WIDE R20, R24, 0x8, R20 ;  /* 0x0000000818147825 */ /* 0x000fca00078e0214 */
[----:B------:R-:W2:Y:S04]  /*0240*/  LDG.E.64.CONSTANT R12, desc[UR6][R20.64+-0x38] ;  /* 0xffffc806140c7981 */ /* 0x000ea8000c1e9b00 */
[----:B------:R-:W3:Y:S04]  /*0250*/  LDG.E.64.CONSTANT R16, desc[UR6][R20.64+-0x40] ;  /* 0xffffc00614107981 */ /* 0x000ee8000c1e9b00 */
[----:B------:R-:W4:Y:S04]  /*0260*/  LDG.E.64.CONSTANT R14, desc[UR6][R20.64+-0x28] ;  /* 0xffffd806140e7981 */ /* 0x000f28000c1e9b00 */
[----:B------:R-:W5:Y:S04]  /*0270*/  LDG.E.64.CONSTANT R28, desc[UR6][R20.64+-0x30] ;  /* 0xffffd006141c7981 */ /* 0x000f68000c1e9b00 */
[----:B------:R-:W5:Y:S04]  /*0280*/  LDG.E.64.CONSTANT R18, desc[UR6][R20.64+-0x20] ;  /* 0xffffe00614127981 */ /* 0x000f68000c1e9b00 */
[----:B------:R-:W5:Y:S04]  /*0290*/  LDG.E.64.CONSTANT R22, desc[UR6][R20.64+-0x10] ;  /* 0xfffff00614167981 */ /* 0x000f68000c1e9b00 */
[----:B--2---:R1:W-:Y:S04]  /*02a0*/  STS.64 [R27+-0x38], R12 ;  /* 0xffffc80c1b007388 */ /* 0x0043e80000000a00 */
[----:B-1----:R-:W2:Y:S04]  /*02b0*/  LDG.E.64.CONSTANT R12, desc[UR6][R20.64+-0x18] ;  /* 0xffffe806140c7981 */ /* 0x002ea8000c1e9b00 */
[----:B---3--:R1:W-:Y:S04]  /*02c0*/  STS.64 [R27+-0x40], R16 ;  /* 0xffffc0101b007388 */ /* 0x0083e80000000a00 */
[----:B----4-:R3:W-:Y:S04]  /*02d0*/  STS.64 [R27+-0x28], R14 ;  /* 0xffffd80e1b007388 */ /* 0x0107e80000000a00 */
[----:B-1----:R-:W4:Y:S04]  /*02e0*/  LDG.E.64.CONSTANT R16, desc[UR6][R20.64+-0x8] ;  /* 0xfffff80614107981 */ /* 0x002f28000c1e9b00 */
[----:B---3--:R-:W3:Y:S04]  /*02f0*/  LDG.E.64.CONSTANT R14, desc[UR6][R20.64] ;  /* 0x00000006140e7981 */ /* 0x008ee8000c1e9b00 */
[----:B--2---:R1:W-:Y:S04]  /*0300*/  STS.64 [R27+-0x18], R12 ;  /* 0xffffe80c1b007388 */ /* 0x0043e80000000a00 */
[----:B-1----:R-:W2:Y:S04]  /*0310*/  LDG.E.64.CONSTANT R12, desc[UR6][R20.64+0x8] ;  /* 0x00000806140c7981 */ /* 0x002ea8000c1e9b00 */
[----:B-----5:R1:W-:Y:S04]  /*0320*/  STS.64 [R27+-0x30], R28 ;  /* 0xffffd01c1b007388 */ /* 0x0203e80000000a00 */
[----:B------:R5:W-:Y:S04]  /*0330*/  STS.64 [R27+-0x20], R18 ;  /* 0xffffe0121b007388 */ /* 0x000be80000000a00 */
[----:B------:R-:W-:Y:S04]  /*0340*/  STS.64 [R27+-0x10], R22 ;  /* 0xfffff0161b007388 */ /* 0x000fe80000000a00 */
[----:B----4-:R4:W-:Y:S04]  /*0350*/  STS.64 [R27+-0x8], R16 ;  /* 0xfffff8101b007388 */ /* 0x0109e80000000a00 */
[----:B---3--:R3:W-:Y:S04]  /*0360*/  STS.64 [R27], R14 ;  /* 0x0000000e1b007388 */ /* 0x0087e80000000a00 */
[----:B-1----:R-:W2:Y:S04]  /*0370*/  LDG.E.64.CONSTANT R28, desc[UR6][R20.64+0x10] ;  /* 0x00001006141c7981 */ /* 0x002ea8000c1e9b00 */
[----:B-----5:R-:W5:Y:S04]  /*0380*/  LDG.E.64.CONSTANT R18, desc[UR6][R20.64+0x18] ;  /* 0x0000180614127981 */ /* 0x020f68000c1e9b00 */
[----:B----4-:R-:W4:Y:S04]  /*0390*/  LDG.E.64.CONSTANT R16, desc[UR6][R20.64+0x20] ;  /* 0x0000200614107981 */ /* 0x010f28000c1e9b00 */
[----:B---3--:R-:W3:Y:S04]  /*03a0*/  LDG.E.64.CONSTANT R14, desc[UR6][R20.64+0x28] ;  /* 0x00002806140e7981 */ /* 0x008ee8000c1e9b00 */
[----:B------:R-:W3:Y:S04]  /*03b0*/  LDG.E.64.CONSTANT R22, desc[UR6][R20.64+0x38] ;  /* 0x0000380614167981 */ /* 0x000ee8000c1e9b00 */
[----:B--2---:R1:W-:Y:S04]  /*03c0*/  STS.64 [R27+0x8], R12 ;  /* 0x0000080c1b007388 */ /* 0x0043e80000000a00 */
[----:B-1----:R-:W2:Y:S01]  /*03d0*/  LDG.E.64.CONSTANT R12, desc[UR6][R20.64+0x30] ;  /* 0x00003006140c7981 */ /* 0x002ea2000c1e9b00 */
[----:B------:R-:W-:-:S05]  /*03e0*/  VIADD R26, R26, 0x10 ;  /* 0x000000101a1a7836 */ /* 0x000fca0000000000 */
[----:B------:R-:W-:Y:S01]  /*03f0*/  ISETP.NE.AND P0, PT, R26, RZ, PT ;  /* 0x000000ff1a00720c */ /* 0x000fe20003f05270 */
[----:B------:R-:W-:Y:S01]  /*0400*/  VIADD R24, R24, 0x10 ;  /* 0x0000001018187836 */ /* 0x000fe20000000000 */
[----:B------:R-:W-:Y:S04]  /*0410*/  STS.64 [R27+0x10], R28 ;  /* 0x0000101c1b007388 */ /* 0x000fe80000000a00 */
[----:B-----5:R-:W-:Y:S04]  /*0420*/  STS.64 [R27+0x18], R18 ;  /* 0x000018121b007388 */ /* 0x020fe80000000a00 */
[----:B----4-:R-:W-:Y:S04]  /*0430*/  STS.64 [R27+0x20], R16 ;  /* 0x000020101b007388 */ /* 0x010fe80000000a00 */
[----:B---3--:R-:W-:Y:S04]  /*0440*/  STS.64 [R27+0x28], R14 ;  /* 0x0000280e1b007388 */ /* 0x008fe80000000a00 */
[----:B------:R-:W-:Y:S04]  /*0450*/  STS.64 [R27+0x38], R22 ;  /* 0x000038161b007388 */ /* 0x000fe80000000a00 */
[----:B--2---:R1:W-:Y:S02]  /*0460*/  STS.64 [R27+0x30], R12 ;  /* 0x0000300c1b007388 */ /* 0x0043e40000000a00 */
[----:B-1----:R-:W-:Y:S01]  /*0470*/  IADD3 R27, PT, PT, R27, 0x80, RZ ;  /* 0x000000801b1b7810 */ /* 0x002fe20007ffe0ff */
[----:B------:R-:W-:Y:S06]  /*0480*/  @P0 BRA `(.L_x_2) ;  /* 0xfffffffc00600947 */ /* 0x000fec000383ffff */
.L_x_1:
[----:B------:R-:W-:Y:S05]  /*0490*/  @!P1 BRA `(.L_x_0) ;  /* 0x0000000000f09947 */ /* 0x000fea0003800000 */
[----:B------:R-:W-:Y:S02]  /*04a0*/  ISETP.GE.U32.AND P0, PT, R7, 0x8, PT ;  /* 0x000000080700780c */ /* 0x000fe40003f06070 */
[----:B------:R-:W-:-:S04]  /*04b0*/  LOP3.LUT R24, R9, 0x7, RZ, 0xc0, !PT ;  /* 0x0000000709187812 */ /* 0x000fc800078ec0ff */
[----:B------:R-:W-:-:S07]  /*04c0*/  ISETP.NE.AND P1, PT, R24, RZ, PT ;  /* 0x000000ff1800720c */ /* 0x000fce0003f25270 */
[----:B------:R-:W-:Y:S06]  /*04d0*/  @!P0 BRA `(.L_x_3) ;  /* 0x0000000000588947 */ /* 0x000fec0003800000 */
[----:B------:R-:W1:Y:S01]  /*04e0*/  LDC.64 R26, c[0x0][0x398] ;  /* 0x0000e600ff1a7b82 */ /* 0x000e620000000a00 */
[----:B------:R-:W-:-:S04]  /*04f0*/  IMAD.IADD R7, R25, 0x1, R10 ;  /* 0x0000000119077824 */ /* 0x000fc800078e020a */
[----:B-1----:R-:W-:-:S05]  /*0500*/  IMAD.WIDE R26, R7, 0x8, R26 ;  /* 0x00000008071a7825 */ /* 0x002fca00078e021a */
[----:B------:R-:W2:Y:S01]  /*0510*/  LDG.E.64.CONSTANT R12, desc[UR6][R26.64] ;  /* 0x000000061a0c7981 */ /* 0x000ea2000c1e9b00 */
[----:B------:R-:W-:-:S03]  /*0520*/  IMAD.IADD R7, R11, 0x1, R10 ;  /* 0x000000010b077824 */ /* 0x000fc600078e020a */
[----:B------:R-:W3:Y:S01]  /*0530*/  LDG.E.64.CONSTANT R28, desc[UR6][R26.64+0x8] ;  /* 0x000008061a1c7981 */ /* 0x000ee2000c1e9b00 */
[----:B------:R-:W-:-:S03]  /*0540*/  IMAD R7, R7, 0x8, R4 ;  /* 0x0000000807077824 */ /* 0x000fc600078e0204 */
[----:B------:R-:W4:Y:S04]  /*0550*/  LDG.E.64.CONSTANT R22, desc[UR6][R26.64+0x10] ;  /* 0x000010061a167981 */ /* 0x000f28000c1e9b00 */
[----:B------:R-:W5:Y:S04]  /*0560*/  LDG.E.64.CONSTANT R20, desc[UR6][R26.64+0x18] ;  /* 0x000018061a147981 */ /* 0x000f68000c1e9b00 */
[----:B------:R-:W5:Y:S04]  /*0570*/  LDG.E.64.CONSTANT R14, desc[UR6][R26.64+0x28] ;  /* 0x000028061a0e7981 */ /* 0x000f68000c1e9b00 */
[----:B------:R-:W5:Y:S04]  /*0580*/  LDG.E.64.CONSTANT R16, desc[UR6][R26.64+0x30] ;  /* 0x000030061a107981 */ /* 0x000f68000c1e9b00 */
[----:B------:R-:W5:Y:S04]  /*0590*/  LDG.E.64.CONSTANT R18, desc[UR6][R26.64+0x38] ;  /* 0x000038061a127981 */ /* 0x000f68000c1e9b00 */
[----:B--2---:R1:W-:Y:S04]  /*05a0*/  STS.64 [R7], R12 ;  /* 0x0000000c07007388 */ /* 0x0043e80000000a00 */
[----:B---3--:R2:W-:Y:S04]  /*05b0*/  STS.64 [R7+0x8], R28 ;  /* 0x0000081c07007388 */ /* 0x0085e80000000a00 */
[----:B-1----:R-:W3:Y:S04]  /*05c0*/  LDG.E.64.CONSTANT R12, desc[UR6][R26.64+0x20] ;  /* 0x000020061a0c7981 */ /* 0x002ee8000c1e9b00 */
[----:B----4-:R2:W-:Y:S04]  /*05d0*/  STS.64 [R7+0x10], R22 ;  /* 0x0000101607007388 */ /* 0x0105e80000000a00 */
[----:B-----5:R2:W-:Y:S04]  /*05e0*/  STS.64 [R7+0x18], R20 ;  /* 0x0000181407007388 */ /* 0x0205e80000000a00 */
[----:B------:R2:W-:Y:S04]  /*05f0*/  STS.64 [R7+0x28], R14 ;  /* 0x0000280e07007388 */ /* 0x0005e80000000a00 */
[----:B------:R2:W-:Y:S04]  /*0600*/  STS.64 [R7+0x30], R16 ;  /* 0x0000301007007388 */ /* 0x0005e80000000a00 */
[----:B------:R2:W-:Y:S01]  /*0610*/  STS.64 [R7+0x38], R18 ;  /* 0x0000381207007388 */ /* 0x0005e20000000a00 */
[----:B------:R-:W-:-:S03]  /*0620*/  IADD3 R10, PT, PT, R10, 0x8, RZ ;  /* 0x000000080a0a7810 */ /* 0x000fc60007ffe0ff */
[----:B---3--:R2:W-:Y:S04]  /*0630*/  STS.64 [R7+0x20], R12 ;  /* 0x0000200c07007388 */ /* 0x0085e80000000a00 */
.L_x_3:
[----:B------:R-:W-:Y:S05]  /*0640*/  @!P1 BRA `(.L_x_0) ;  /* 0x0000000000849947 */ /* 0x000fea0003800000 */
[----:B------:R-:W-:Y:S02]  /*0650*/  ISETP.GE.U32.AND P0, PT, R24, 0x4, PT ;  /* 0x000000041800780c */ /* 0x000fe40003f06070 */
[----:B--2---:R-:W-:-:S04]  /*0660*/  LOP3.LUT R7, R9, 0x3, RZ, 0xc0, !PT ;  /* 0x0000000309077812 */ /* 0x004fc800078ec0ff */
[----:B------:R-:W-:-:S07]  /*0670*/  ISETP.NE.AND P1, PT, R7, RZ, PT ;  /* 0x000000ff0700720c */ /* 0x000fce0003f25270 */
[----:B------:R-:W-:Y:S06]  /*0680*/  @!P0 BRA `(.L_x_4) ;  /* 0x0000000000388947 */ /* 0x000fec0003800000 */
[----:B------:R-:W1:Y:S01]  /*0690*/  LDC.64 R18, c[0x0][0x398] ;  /* 0x0000e600ff127b82 */ /* 0x000e620000000a00 */
[----:B------:R-:W-:-:S04]  /*06a0*/  IMAD.IADD R13, R25, 0x1, R10 ;  /* 0x00000001190d7824 */ /* 0x000fc800078e020a */
[----:B-1----:R-:W-:-:S05]  /*06b0*/  IMAD.WIDE R18, R13, 0x8, R18 ;  /* 0x000000080d127825 */ /* 0x002fca00078e0212 */
[----:B------:R-:W2:Y:S04]  /*06c0*/  LDG.E.64.CONSTANT R12, desc[UR6][R18.64] ;  /* 0x00000006120c7981 */ /* 0x000ea8000c1e9b00 */
[----:B------:R-:W3:Y:S04]  /*06d0*/  LDG.E.64.CONSTANT R16, desc[UR6][R18.64+0x8] ;  /* 0x0000080612107981 */ /* 0x000ee8000c1e9b00 */
[----:B------:R-:W4:Y:S04]  /*06e0*/  LDG.E.64.CONSTANT R14, desc[UR6][R18.64+0x10] ;  /* 0x00001006120e7981 */ /* 0x000f28000c1e9b00 */
[----:B------:R-:W5:Y:S01]  /*06f0*/  LDG.E.64.CONSTANT R20, desc[UR6][R18.64+0x18] ;  /* 0x0000180612147981 */ /* 0x000f62000c1e9b00 */
[----:B------:R-:W-:Y:S01]  /*0700*/  IMAD.IADD R23, R11, 0x1, R10 ;  /* 0x000000010b177824 */ /* 0x000fe200078e020a */
[----:B------:R-:W-:-:S03]  /*0710*/  IADD3 R10, PT, PT, R10, 0x4, RZ ;  /* 0x000000040a0a7810 */ /* 0x000fc60007ffe0ff */
[----:B------:R-:W-:-:S05]  /*0720*/  IMAD R23, R23, 0x8, R4 ;  /* 0x0000000817177824 */ /* 0x000fca00078e0204 */
[----:B--2---:R1:W-:Y:S04]  /*0730*/  STS.64 [R23], R12 ;  /* 0x0000000c17007388 */ /* 0x0043e80000000a00 */
[----:B---3--:R1:W-:Y:S04]  /*0740*/  STS.64 [R23+0x8], R16 ;  /* 0x0000081017007388 */ /* 0x0083e80000000a00 */
[----:B----4-:R1:W-:Y:S04]  /*0750*/  STS.64 [R23+0x10], R14 ;  /* 0x0000100e17007388 */ /* 0x0103e80000000a00 */
[----:B-----5:R1:W-:Y:S02]  /*0760*/  STS.64 [R23+0x18], R20 ;  /* 0x0000181417007388 */ /* 0x0203e40000000a00 */
.L_x_4:
[----:B------:R-:W-:Y:S05]  /*0770*/  @!P1 BRA `(.L_x_0) ;  /* 0x0000000000389947 */ /* 0x000fea0003800000 */
[----:B-1----:R-:W1:Y:S01]  /*0780*/  LDC.64 R12, c[0x0][0x398] ;  /* 0x0000e600ff0c7b82 */ /* 0x002e620000000a00 */
[--C-:B------:R-:W-:Y:S02]  /*0790*/  IMAD.IADD R11, R11, 0x1, R10.reuse ;  /* 0x000000010b0b7824 */ /* 0x100fe400078e020a */
[----:B------:R-:W-:Y:S02]  /*07a0*/  IMAD.IADD R25, R25, 0x1, R10 ;  /* 0x0000000119197824 */ /* 0x000fe400078e020a */
[----:B------:R-:W-:Y:S02]  /*07b0*/  IMAD R6, R11, 0x8, R6 ;  /* 0x000000080b067824 */ /* 0x000fe400078e0206 */
[----:B------:R-:W-:-:S03]  /*07c0*/  IMAD.MOV R10, RZ, RZ, -R7 ;  /* 0x000000ffff0a7224 */ /* 0x000fc600078e0a07 */
[----:B------:R-:W-:-:S07]  /*07d0*/  IADD3 R5, PT, PT, R5, R6, RZ ;  /* 0x0000000605057210 */ /* 0x000fce0007ffe0ff */
.L_x_5:
[----:B-1----:R-:W-:-:S06]  /*07e0*/  IMAD.WIDE R6, R25, 0x8, R12 ;  /* 0x0000000819067825 */ /* 0x002fcc00078e020c */
[----:B------:R-:W2:Y:S01]  /*07f0*/  LDG.E.64.CONSTANT R6, desc[UR6][R6.64] ;  /* 0x0000000606067981 */ /* 0x000ea2000c1e9b00 */
[----:B------:R-:W-:Y:S02]  /*0800*/  VIADD R10, R10, 0x1 ;  /* 0x000000010a0a7836 */ /* 0x000fe40000000000 */
[----:B------:R-:W-:-:S03]  /*0810*/  VIADD R25, R25, 0x1 ;  /* 0x0000000119197836 */ /* 0x000fc60000000000 */
[----:B------:R-:W-:Y:S01]  /*0820*/  ISETP.NE.AND P0, PT, R10, RZ, PT ;  /* 0x000000ff0a00720c */ /* 0x000fe20003f05270 */
[----:B--2---:R1:W-:Y:S02]  /*0830*/  STS.64 [R5], R6 ;  /* 0x0000000605007388 */ /* 0x0043e40000000a00 */
[----:B-1----:R-:W-:-:S10]  /*0840*/  IADD3 R5, PT, PT, R5, 0x8, RZ ;  /* 0x0000000805057810 */ /* 0x002fd40007ffe0ff */
[----:B------:R-:W-:Y:S05]  /*0850*/  @P0 BRA `(.L_x_5) ;  /* 0xfffffffc00e00947 */ /* 0x000fea000383ffff */
.L_x_0:
[----:B--2---:R-:W2:Y:S01]  /*0860*/  LDC.64 R18, c[0x0][0x390] ;  /* 0x0000e400ff127b82 */ /* 0x004ea20000000a00 */
[----:B------:R-:W-:Y:S01]  /*0870*/  IMAD R5, R0, 0x6, RZ ;  /* 0x0000000600057824 */ /* 0x000fe200078e02ff */
[----:B------:R-:W3:Y:S03]  /*0880*/  LDCU UR4, c[0x0][0x380] ;  /* 0x00007000ff0477ac */ /* 0x000ee60008000800 */
[----:B--2---:R-:W-:-:S05]  /*0890*/  IMAD.WIDE.U32 R18, R5, 0x8, R18 ;  /* 0x0000000805127825 */ /* 0x004fca00078e0012 */
[----:B------:R-:W2:Y:S04]  /*08a0*/  LDG.E.64.CONSTANT R6, desc[UR6][R18.64] ;  /* 0x0000000612067981 */ /* 0x000ea8000c1e9b00 */
[----:B-1----:R-:W4:Y:S04]  /*08b0*/  LDG.E.64.CONSTANT R16, desc[UR6][R18.64+0x8] ;  /* 0x0000080612107981 */ /* 0x002f28000c1e9b00 */
[----:B------:R-:W5:Y:S04]  /*08c0*/  LDG.E.64.CONSTANT R14, desc[UR6][R18.64+0x10] ;  /* 0x00001006120e7981 */ /* 0x000f68000c1e9b00 */
[----:B------:R-:W5:Y:S04]  /*08d0*/  LDG.E.64.CONSTANT R12, desc[UR6][R18.64+0x18] ;  /* 0x00001806120c7981 */ /* 0x000f68000c1e9b00 */
[----:B------:R-:W5:Y:S04]  /*08e0*/  LDG.E.64.CONSTANT R10, desc[UR6][R18.64+0x20] ;  /* 0x00002006120a7981 */ /* 0x000f68000c1e9b00 */
[----:B------:R-:W5:Y:S01]  /*08f0*/  LDG.E.64.CONSTANT R20, desc[UR6][R18.64+0x28] ;  /* 0x0000280612147981 */ /* 0x000f62000c1e9b00 */
[----:B------:R-:W-:Y:S01]  /*0900*/  IMAD R5, R8, R9, R5 ;  /* 0x0000000908057224 */ /* 0x000fe200078e0205 */
[----:B---3--:R-:W-:-:S03]  /*0910*/  ISETP.GE.AND P0, PT, R3, UR4, PT ;  /* 0x0000000403007c0c */ /* 0x008fc6000bf06270 */
[----:B------:R-:W-:-:S05]  /*0920*/  IMAD R5, R5, 0x8, R4 ;  /* 0x0000000805057824 */ /* 0x000fca00078e0204 */
[----:B--2---:R1:W-:Y:S04]  /*0930*/  STS.64 [R5], R6 ;  /* 0x0000000605007388 */ /* 0x0043e80000000a00 */
[----:B----4-:R1:W-:Y:S04]  /*0940*/  STS.64 [R5+0x8], R16 ;  /* 0x0000081005007388 */ /* 0x0103e80000000a00 */
[----:B-----5:R1:W-:Y:S04]  /*0950*/  STS.64 [R5+0x10], R14 ;  /* 0x0000100e05007388 */ /* 0x0203e80000000a00 */
[----:B------:R1:W-:Y:S04]  /*0960*/  STS.64 [R5+0x18], R12 ;  /* 0x0000180c05007388 */ /* 0x0003e80000000a00 */
[----:B------:R1:W-:Y:S04]  /*0970*/  STS.64 [R5+0x20], R10 ;  /* 0x0000200a05007388 */ /* 0x0003e80000000a00 */
[----:B------:R1:W-:Y:S01]  /*0980*/  STS.64 [R5+0x28], R20 ;  /* 0x0000281405007388 */ /* 0x0003e20000000a00 */
[----:B------:R-:W-:Y:S06]  /*0990*/  BAR.SYNC.DEFER_BLOCKING 0x0 ;  /* 0x0000000000007b1d */ /* 0x000fec0000010000 */
[----:B------:R-:W-:Y:S05]  /*09a0*/  @P0 EXIT ;  /* 0x000000000000094d */ /* 0x000fea0003800000 */
[C---:B------:R-:W-:Y:S01]  /*09b0*/  ISETP.GE.AND P0, PT, R8.reuse, 0x2, PT ;  /* 0x000000020800780c */ /* 0x040fe20003f06270 */
[----:B-1----:R-:W-:-:S12]  /*09c0*/  VIADD R7, R8, 0xffffffff ;  /* 0xffffffff08077836 */ /* 0x002fd80000000000 */
[----:B------:R-:W-:Y:S05]  /*09d0*/  @!P0 BRA `(.L_x_6) ;  /* 0x0000000800088947 */ /* 0x000fea0003800000 */
[----:B------:R-:W1:Y:S01]  /*09e0*/  LDCU UR4, c[0x0][0x384] ;  /* 0x00007080ff0477ac */ /* 0x000e620008000800 */
[----:B------:R-:W-:Y:S01]  /*09f0*/  VIADD R8, R8, 0xfffffffe ;  /* 0xfffffffe08087836 */ /* 0x000fe20000000000 */
[----:B------:R-:W-:Y:S01]  /*0a00*/  LOP3.LUT R6, R7, 0x3, RZ, 0xc0, !PT ;  /* 0x0000000307067812 */ /* 0x000fe200078ec0ff */
[----:B------:R-:W-:Y:S01]  /*0a10*/  IMAD R23, R0, R9, RZ ;  /* 0x0000000900177224 */ /* 0x000fe200078e02ff */
[----:B------:R-:W-:Y:S02]  /*0a20*/  MOV R22, RZ ;  /* 0x000000ff00167202 */ /* 0x000fe40000000f00 */
[----:B------:R-:W-:Y:S01]  /*0a30*/  ISETP.GE.U32.AND P1, PT, R8, 0x3, PT ;  /* 0x000000030800780c */ /* 0x000fe20003f26070 */
[----:B------:R-:W-:Y:S01]  /*0a40*/  IMAD R23, R23, 0x8, R4 ;  /* 0x0000000817177824 */ /* 0x000fe200078e0204 */
[----:B------:R-:W-:Y:S01]  /*0a50*/  ISETP.NE.AND P0, PT, R6, RZ, PT ;  /* 0x000000ff0600720c */ /* 0x000fe20003f05270 */
[----:B-1----:R-:W-:-:S10]  /*0a60*/  IMAD R25, R3, UR4, RZ ;  /* 0x0000000403197c24 */ /* 0x002fd4000f8e02ff */
[----:B------:R-:W-:Y:S05]  /*0a70*/  @!P1 BRA `(.L_x_7) ;  /* 0x00000004006c9947 */ /* 0x000fea0003800000 */
[----:B------:R-:W1:Y:S01]  /*0a80*/  LDCU.64 UR4, c[0x0][0x3a0] ;  /* 0x00007400ff0477ac */ /* 0x000e620008000a00 */
[----:B------:R-:W-:Y:S01]  /*0a90*/  LOP3.LUT R22, R7, 0xfffffffc, RZ, 0xc0, !PT ;  /* 0xfffffffc07167812 */ /* 0x000fe200078ec0ff */
[----:B------:R-:W-:Y:S01]  /*0aa0*/  IMAD.MOV.U32 R24, RZ, RZ, R25 ;  /* 0x000000ffff187224 */ /* 0x000fe200078e0019 */
[----:B------:R-:W-:-:S03]  /*0ab0*/  ISETP.NE.AND P1, PT, R0, RZ, PT ;  /* 0x000000ff0000720c */ /* 0x000fc60003f25270 */
[----:B------:R-:W-:Y:S01]  /*0ac0*/  IMAD.MOV R26, RZ, RZ, -R22 ;  /* 0x000000ffff1a7224 */ /* 0x000fe200078e0a16 */
[----:B-1----:R-:W-:-:S04]  /*0ad0*/  UIADD3 UR4, UP0, UPT, UR4, 0x10, URZ ;  /* 0x0000001004047890 */ /* 0x002fc8000ff1e0ff */
[----:B------:R-:W-:-:S12]  /*0ae0*/  UIADD3.X UR5, UPT, UPT, URZ, UR5, URZ, UP0, !UPT ;  /* 0x00000005ff057290 */ /* 0x000fd800087fe4ff */
.L_x_8:
[----:B-1----:R-:W-:Y:S01]  /*0af0*/  MOV R8, UR4 ;  /* 0x0000000400087c02 */ /* 0x002fe20008000f00 */
[----:B------:R-:W-:Y:S01]  /*0b00*/  IMAD.U32 R9, RZ, RZ, UR5 ;  /* 0x00000005ff097e24 */ /* 0x000fe2000f8e00ff */
[----:B------:R-:W-:Y:S03]  /*0b10*/  LDS.64 R18, [R5] ;  /* 0x0000000005127984 */ /* 0x000fe60000000a00 */
[----:B------:R-:W-:Y:S01]  /*0b20*/  IMAD.WIDE R8, R24, 0x8, R8 ;  /* 0x0000000818087825 */ /* 0x000fe200078e0208 */
[----:B------:R-:W-:Y:S04]  /*0b30*/  LDS.64 R16, [R23] ;  /* 0x0000000017107984 */ /* 0x000fe80000000a00 */
[----:B------:R-:W2:Y:S01]  /*0b40*/  @!P1 LDG.E.64 R20, desc[UR6][R8.64+-0x10] ;  /* 0xfffff00608149981 */ /* 0x000ea2000c1e1b00 */
[----:B------:R-:W-:-:S03]  /*0b50*/  ISETP.NE.AND P2, PT, R0, RZ, PT ;  /* 0x000000ff0000720c */ /* 0x000fc60003f45270 */
[----:B------:R-:W-:Y:S04]  /*0b60*/  LDS.64 R12, [R5+0x20] ;  /* 0x00002000050c7984 */ /* 0x000fe80000000a00 */
[----:B------:R-:W-:Y:S04]  /*0b70*/  LDS.64 R14, [R5+0x8] ;  /* 0x00000800050e7984 */ /* 0x000fe80000000a00 */
[----:B------:R-:W-:Y:S04]  /*0b80*/  LDS.64 R10, [R23+0x8] ;  /* 0x00000800170a7984 */ /* 0x000fe80000000a00 */
[----:B------:R-:W2:Y:S02]  /*0b90*/  @P1 LDS.64 R20, [R2+-0x8] ;  /* 0xfffff80002141984 */ /* 0x000ea40000000a00 */
[----:B--2---:R-:W-:-:S08]  /*0ba0*/  DFMA R28, R18, R20, R16 ;  /* 0x00000014121c722b */ /* 0x004fd00000000010 */
[----:B------:R-:W-:-:S08]  /*0bb0*/  DMUL R12, R28, R12 ;  /* 0x0000000c1c0c7228 */ /* 0x000fd00000000000 */
[----:B------:R-:W-:-:S08]  /*0bc0*/  DFMA R12, R14, R20, -R12 ;  /* 0x000000140e0c722b */ /* 0x000fd0000000080c */
[----:B------:R-:W-:-:S07]  /*0bd0*/  DADD R14, R12, R10 ;  /* 0x000000000c0e7229 */ /* 0x000fce000000000a */
[----:B------:R-:W-:Y:S04]  /*0be0*/  STS.64 [R23], R14 ;  /* 0x0000000e17007388 */ /* 0x000fe80000000a00 */
[----:B------:R-:W1:Y:S04]  /*0bf0*/  LDS.64 R10, [R5+0x28] ;  /* 0x00002800050a7984 */ /* 0x000e680000000a00 */
[----:B------:R-:W2:Y:S01]  /*0c00*/  LDS.64 R12, [R5+0x10] ;  /* 0x00001000050c7984 */ /* 0x000ea20000000a00 */
[----:B-1----:R-:W-:-:S08]  /*0c10*/  DMUL R10, R28, R10 ;  /* 0x0000000a1c0a7228 */ /* 0x002fd00000000000 */
[----:B--2---:R-:W-:-:S07]  /*0c20*/  DFMA R10, R12, R20, -R10 ;  /* 0x000000140c0a722b */ /* 0x004fce000000080a */
[----:B------:R-:W-:Y:S04]  /*0c30*/  STS.64 [R23+0x8], R10 ;  /* 0x0000080a17007388 */ /* 0x000fe80000000a00 */
[----:B------:R-:W-:Y:S01]  /*0c40*/  STS.64 [R2], R28 ;  /* 0x0000001c02007388 */ /* 0x000fe20000000a00 */
[----:B------:R-:W-:Y:S06]  /*0c50*/  BAR.SYNC.DEFER_BLOCKING 0x0 ;  /* 0x0000000000007b1d */ /* 0x000fec0000010000 */
[----:B------:R-:W-:Y:S04]  /*0c60*/  @P2 LDS.64 R20, [R2+-0x8] ;  /* 0xfffff80002142984 */ /* 0x000fe80000000a00 */
[----:B------:R-:W-:Y:S04]  /*0c70*/  LDS.64 R18, [R5] ;  /* 0x0000000005127984 */ /* 0x000fe80000000a00 */
[----:B------:R-:W1:Y:S04]  /*0c80*/  LDS.64 R16, [R23] ;  /* 0x0000000017107984 */ /* 0x000e680000000a00 */
[----:B------:R-:W2:Y:S04]  /*0c90*/  LDS.64 R12, [R5+0x20] ;  /* 0x00002000050c7984 */ /* 0x000ea80000000a00 */
[----:B------:R-:W3:Y:S04]  /*0ca0*/  LDS.64 R14, [R5+0x8] ;  /* 0x00000800050e7984 */ /* 0x000ee80000000a00 */
[----:B------:R-:W4:Y:S04]  /*0cb0*/  LDS.64 R10, [R23+0x8] ;  /* 0x00000800170a7984 */ /* 0x000f280000000a00 */
[----:B------:R-:W1:Y:S02]  /*0cc0*/  @!P2 LDG.E.64 R20, desc[UR6][R8.64+-0x8] ;  /* 0xfffff8060814a981 */ /* 0x000e64000c1e1b00 */
[----:B-1----:R-:W-:-:S08]  /*0cd0*/  DFMA R18, R18, R20, R16 ;  /* 0x000000141212722b */ /* 0x002fd00000000010 */
[----:B--2---:R-:W-:-:S08]  /*0ce0*/  DMUL R12, R18, R12 ;  /* 0x0000000c120c7228 */ /* 0x004fd00000000000 */
[----:B---3--:R-:W-:-:S08]  /*0cf0*/  DFMA R12, R14, R20, -R12 ;  /* 0x000000140e0c722b */ /* 0x008fd0000000080c */
[----:B----4-:R-:W-:-:S07]  /*0d00*/  DADD R14, R12, R10 ;  /* 0x000000000c0e7229 */ /* 0x010fce000000000a */
        /* <DEDUP_REMOVED lines=33> */
[----:B------:R-:W1:Y:S01]  /*0f20*/  @!P2 LDG.E.64 R10, desc[UR6][R8.64+0x8] ;  /* 0x00000806080aa981 */ /* 0x000e62000c1e1b00 */
[----:B------:R-:W-:-:S02]  /*0f30*/  VIADD R26, R26, 0x4 ;  /* 0x000000041a1a7836 */ /* 0x000fc40000000000 */
[----:B------:R-:W-:-:S03]  /*0f40*/  VIADD R24, R24, 0x4 ;  /* 0x0000000418187836 */ /* 0x000fc60000000000 */
[----:B------:R-:W-:Y:S01]  /*0f50*/  ISETP.NE.AND P2, PT, R26, RZ, PT ;  /* 0x000000ff1a00720c */ /* 0x000fe20003f45270 */
        /* <DEDUP_REMOVED lines=9> */
[----:B------:R1:W-:Y:S04]  /*0ff0*/  STS.64 [R23+0x8], R8 ;  /* 0x0000080817007388 */ /* 0x0003e80000000a00 */
[----:B------:R1:W-:Y:S01]  /*1000*/  STS.64 [R2], R18 ;  /* 0x0000001202007388 */ /* 0x0003e20000000a00 */
[----:B------:R-:W-:Y:S06]  /*1010*/  BAR.SYNC.DEFER_BLOCKING 0x0 ;  /* 0x0000000000007b1d */ /* 0x000fec0000010000 */
[----:B------:R-:W-:Y:S05]  /*1020*/  @P2 BRA `(.L_x_8) ;  /* 0xfffffff800b02947 */ /* 0x000fea000383ffff */
.L_x_7:
[----:B------:R-:W-:Y:S05]  /*1030*/  @!P0 BRA `(.L_x_6) ;  /* 0x0000000000708947 */ /* 0x000fea0003800000 */
[----:B-1----:R-:W1:Y:S01]  /*1040*/  LDC.64 R8, c[0x0][0x3a0] ;  /* 0x0000e800ff087b82 */ /* 0x002e620000000a00 */
[----:B------:R-:W-:Y:S01]  /*1050*/  ISETP.NE.AND P1, PT, R0, RZ, PT ;  /* 0x000000ff0000720c */ /* 0x000fe20003f25270 */
[----:B------:R-:W-:Y:S01]  /*1060*/  IMAD.MOV R6, RZ, RZ, -R6 ;  /* 0x000000ffff067224 */ /* 0x000fe200078e0a06 */
[----:B------:R-:W-:-:S11]  /*1070*/  IADD3 R25, PT, PT, R25, R22, RZ ;  /* 0x0000001619197210 */ /* 0x000fd60007ffe0ff */
.L_x_9:
[----:B------:R-:W-:Y:S01]  /*1080*/  @P1 LDS.64 R10, [R2+-0x8] ;  /* 0xfffff800020a1984 */ /* 0x000fe20000000a00 */
[----:B-1----:R-:W-:-:S03]  /*1090*/  IMAD.WIDE R26, R25, 0x8, R8 ;  /* 0x00000008191a7825 */ /* 0x002fc600078e0208 */
[----:B--2---:R-:W-:Y:S04]  /*10a0*/  LDS.64 R18, [R5] ;  /* 0x0000000005127984 */ /* 0x004fe80000000a00 */
        /* <DEDUP_REMOVED lines=21> */
.L_x_6:
[----:B------:R-:W3:Y:S01]  /*1200*/  LDC R25, c[0x0][0x388] ;  /* 0x0000e200ff197b82 */ /* 0x000ee20000000800 */
[----:B------:R-:W3:Y:S02]  /*1210*/  LDCU UR4, c[0x0][0x384] ;  /* 0x00007080ff0477ac */ /* 0x000ee40008000800 */
[----:B---3--:R-:W-:-:S13]  /*1220*/  ISETP.LE.AND P0, PT, R25, UR4, PT ;  /* 0x0000000419007c0c */ /* 0x008fda000bf03270 */
[----:B------:R-:W-:Y:S05]  /*1230*/  @!P0 BRA `(.L_x_10) ;  /* 0x0000000800688947 */ /* 0x000fea0003800000 */
[----:B-1----:R-:W-:Y:S01]  /*1240*/  IADD3 R8, PT, PT, -R25, UR4, RZ ;  /* 0x0000000419087c10 */ /* 0x002fe2000fffe1ff */
[----:B------:R-:W1:Y:S01]  /*1250*/  LDCU UR5, c[0x0][0x38c] ;  /* 0x00007180ff0577ac */ /* 0x000e620008000800 */
[----:B------:R-:W-:Y:S02]  /*1260*/  IMAD.MOV.U32 R17, RZ, RZ, R7 ;  /* 0x000000ffff117224 */ /* 0x000fe400078e0007 */
[C---:B------:R-:W-:Y:S02]  /*1270*/  IADD3 R6, PT, PT, R8.reuse, 0x1, RZ ;  /* 0x0000000108067810 */ /* 0x040fe40007ffe0ff */
[----:B------:R-:W-:Y:S02]  /*1280*/  ISETP.GE.U32.AND P0, PT, R8, 0x3, PT ;  /* 0x000000030800780c */ /* 0x000fe40003f06070 */
[----:B------:R-:W-:Y:S01]  /*1290*/  LOP3.LUT P1, R26, R6, 0x3, RZ, 0xc0, !PT ;  /* 0x00000003061a7812 */ /* 0x000fe2000782c0ff */
[----:B------:R-:W-:Y:S02]  /*12a0*/  IMAD R6, R3, UR4, RZ ;  /* 0x0000000403067c24 */ /* 0x000fe4000f8e02ff */
[----:B-1----:R-:W-:-:S04]  /*12b0*/  IMAD R9, R0, UR5, RZ ;  /* 0x0000000500097c24 */ /* 0x002fc8000f8e02ff */
[----:B------:R-:W-:-:S06]  /*12c0*/  IMAD R22, R9, 0x8, R4 ;  /* 0x0000000809167824 */ /* 0x000fcc00078e0204 */
[----:B------:R-:W-:Y:S05]  /*12d0*/  @!P1 BRA `(.L_x_11) ;  /* 0x0000000000909947 */ /* 0x000fea0003800000 */
[----:B------:R-:W1:Y:S01]  /*12e0*/  LDC R24, c[0x0][0x388] ;  /* 0x0000e200ff187b82 */ /* 0x000e620000000800 */
[----:B------:R-:W-:Y:S01]  /*12f0*/  IADD3 R25, PT, PT, R6, -0x1, R25 ;  /* 0xffffffff06197810 */ /* 0x000fe20007ffe019 */
[----:B------:R-:W-:Y:S01]  /*1300*/  IMAD.MOV R26, RZ, RZ, -R26 ;  /* 0x000000ffff1a7224 */ /* 0x000fe200078e0a1a */
[----:B--2---:R-:W-:-:S05]  /*1310*/  MOV R23, R6 ;  /* 0x0000000600177202 */ /* 0x004fca0000000f00 */
[----:B------:R-:W2:Y:S02]  /*1320*/  LDC.64 R8, c[0x0][0x3a0] ;  /* 0x0000e800ff087b82 */ /* 0x000ea40000000a00 */
.L_x_12:
[C---:B------:R-:W-:Y:S01]  /*1330*/  ISETP.NE.AND P1, PT, R0.reuse, RZ, PT ;  /* 0x000000ff0000720c */ /* 0x040fe20003f25270 */
[C---:B--2---:R-:W-:Y:S01]  /*1340*/  IMAD.WIDE R28, R25.reuse, 0x8, R8 ;  /* 0x00000008191c7825 */ /* 0x044fe200078e0208 */
[----:B------:R-:W-:Y:S04]  /*1350*/  LDS.64 R10, [R5] ;  /* 0x00000000050a7984 */ /* 0x000fe80000000a00 */
[----:B------:R-:W-:Y:S04]  /*1360*/  LDS.64 R12, [R22] ;  /* 0x00000000160c7984 */ /* 0x000fe80000000a00 */
[----:B------:R-:W-:Y:S04]  /*1370*/  LDS.64 R14, [R5+0x20] ;  /* 0x00002000050e7984 */ /* 0x000fe80000000a00 */
[----:B------:R-:W2:Y:S04]  /*1380*/  @P1 LDS.64 R20, [R2+-0x8] ;  /* 0xfffff80002141984 */ /* 0x000ea80000000a00 */
[----:B------:R-:W3:Y:S04]  /*1390*/  LDS.64 R16, [R5+0x8] ;  /* 0x0000080005107984 */ /* 0x000ee80000000a00 */
[----:B------:R-:W4:Y:S04]  /*13a0*/  LDS.64 R18, [R22+0x8] ;  /* 0x0000080016127984 */ /* 0x000f280000000a00 */
[----:B------:R-:W2:Y:S01]  /*13b0*/  @!P1 LDG.E.64 R20, desc[UR6][R28.64] ;  /* 0x000000061c149981 */ /* 0x000ea2000c1e1b00 */
[----:B------:R-:W-:Y:S01]  /*13c0*/  ISETP.GE.AND P1, PT, R0, R7, PT ;  /* 0x000000070000720c */ /* 0x000fe20003f26270 */
[----:B------:R-:W-:Y:S01]  /*13d0*/  VIADD R26, R26, 0x1 ;  /* 0x000000011a1a7836 */ /* 0x000fe20000000000 */
[----:B------:R-:W-:Y:S01]  /*13e0*/  IADD3 R25, PT, PT, R25, 0x1, RZ ;  /* 0x0000000119197810 */ /* 0x000fe20007ffe0ff */
[----:B--2---:R-:W-:-:S08]  /*13f0*/  DFMA R10, R10, R20, R12 ;  /* 0x000000140a0a722b */ /* 0x004fd0000000000c */
[----:B------:R-:W-:-:S08]  /*1400*/  DMUL R14, R10, R14 ;  /* 0x0000000e0a0e7228 */ /* 0x000fd00000000000 */
[----:B---3--:R-:W-:Y:S01]  /*1410*/  DFMA R14, R16, R20, -R14 ;  /* 0x00000014100e722b */ /* 0x008fe2000000080e */
[----:B-1----:R-:W-:-:S04]  /*1420*/  IMAD.MOV.U32 R17, RZ, RZ, R24 ;  /* 0x000000ffff117224 */ /* 0x002fc800078e0018 */
[----:B------:R-:W-:-:S03]  /*1430*/  VIADD R24, R17, 0x1 ;  /* 0x0000000111187836 */ /* 0x000fc60000000000 */
[----:B----4-:R-:W-:-:S07]  /*1440*/  DADD R18, R14, R18 ;  /* 0x000000000e127229 */ /* 0x010fce0000000012 */
[----:B------:R-:W-:Y:S04]  /*1450*/  STS.64 [R22], R18 ;  /* 0x0000001216007388 */ /* 0x000fe80000000a00 */
[----:B------:R-:W1:Y:S04]  /*1460*/  LDS.64 R12, [R5+0x28] ;  /* 0x00002800050c7984 */ /* 0x000e680000000a00 */
[----:B------:R-:W2:Y:S01]  /*1470*/  LDS.64 R14, [R5+0x10] ;  /* 0x00001000050e7984 */ /* 0x000ea20000000a00 */
[----:B-1----:R-:W-:-:S08]  /*1480*/  DMUL R12, R10, R12 ;  /* 0x0000000c0a0c7228 */ /* 0x002fd00000000000 */
[----:B--2---:R-:W-:Y:S01]  /*1490*/  DFMA R14, R14, R20, -R12 ;  /* 0x000000140e0e722b */ /* 0x004fe2000000080c */
[----:B------:R-:W-:-:S04]  /*14a0*/  IMAD.WIDE R12, R23, 0x8, R8 ;  /* 0x00000008170c7825 */ /* 0x000fc800078e0208 */
[----:B------:R-:W-:Y:S02]  /*14b0*/  VIADD R23, R23, 0x1 ;  /* 0x0000000117177836 */ /* 0x000fe40000000000 */
[----:B------:R3:W-:Y:S04]  /*14c0*/  STS.64 [R22+0x8], R14 ;  /* 0x0000080e16007388 */ /* 0x0007e80000000a00 */
[----:B------:R3:W-:Y:S04]  /*14d0*/  @P1 STG.E.64 desc[UR6][R12.64], R10 ;  /* 0x0000000a0c001986 */ /* 0x0007e8000c101b06 */
[----:B------:R3:W-:Y:S01]  /*14e0*/  @!P1 STS.64 [R2], R10 ;  /* 0x0000000a02009388 */ /* 0x0007e20000000a00 */
[----:B------:R-:W-:Y:S01]  /*14f0*/  BAR.SYNC.DEFER_BLOCKING 0x0 ;  /* 0x0000000000007b1d */ /* 0x000fe20000010000 */
[----:B------:R-:W-:-:S13]  /*1500*/  ISETP.NE.AND P1, PT, R26, RZ, PT ;  /* 0x000000ff1a00720c */ /* 0x000fda0003f25270 */
[----:B---3--:R-:W-:Y:S05]  /*1510*/  @P1 BRA `(.L_x_12) ;  /* 0xfffffffc00841947 */ /* 0x008fea000383ffff */
.L_x_11:
[----:B------:R-:W-:Y:S05]  /*1520*/  @!P0 BRA `(.L_x_10) ;  /* 0x0000000400ac8947 */ /* 0x000fea0003800000 */
[----:B------:R-:W1:Y:S01]  /*1530*/  LDC.64 R8, c[0x0][0x3a0] ;  /* 0x0000e800ff087b82 */ /* 0x000e620000000a00 */
[----:B------:R-:W3:Y:S01]  /*1540*/  LDCU UR4, c[0x0][0x384] ;  /* 0x00007080ff0477ac */ /* 0x000ee20008000800 */
[----:B--2---:R-:W-:Y:S02]  /*1550*/  IMAD.IADD R23, R6, 0x1, R17 ;  /* 0x0000000106177824 */ /* 0x004fe400078e0211 */
[C---:B------:R-:W-:Y:S01]  /*1560*/  VIADD R25, R17.reuse, 0x1 ;  /* 0x0000000111197836 */ /* 0x040fe20000000000 */
[----:B------:R-:W2:Y:S01]  /*1570*/  LDCU UR5, c[0x0][0x388] ;  /* 0x00007100ff0577ac */ /* 0x000ea20008000800 */
[----:B------:R-:W4:Y:S01]  /*1580*/  LDCU.64 UR8, c[0x0][0x3a0] ;  /* 0x00007400ff0877ac */ /* 0x000f220008000a00 */
[----:B---3--:R-:W-:Y:S01]  /*1590*/  IADD3 R26, PT, PT, R17, -UR4, RZ ;  /* 0x80000004111a7c10 */ /* 0x008fe2000fffe0ff */
[----:B--2---:R-:W-:-:S07]  /*15a0*/  VIADD R24, R23, -UR5 ;  /* 0x8000000517187c36 */ /* 0x004fce0008000000 */
.L_x_13:
[C---:B------:R-:W-:Y:S01]  /*15b0*/  ISETP.NE.AND P0, PT, R0.reuse, RZ, PT ;  /* 0x000000ff0000720c */ /* 0x040fe20003f05270 */
[----:B------:R-:W-:Y:S04]  /*15c0*/  LDS.64 R20, [R5] ;  /* 0x0000000005147984 */ /* 0x000fe80000000a00 */
[----:B------:R-:W-:Y:S04]  /*15d0*/  LDS.64 R14, [R22] ;  /* 0x00000000160e7984 */ /* 0x000fe80000000a00 */
[----:B------:R-:W-:Y:S04]  /*15e0*/  LDS.64 R12, [R5+0x20] ;  /* 0x00002000050c7984 */ /* 0x000fe80000000a00 */
[----:B-1----:R-:W-:Y:S01]  /*15f0*/  @!P0 IMAD.WIDE R28, R23, 0x8, R8 ;  /* 0x00000008171c8825 */ /* 0x002fe200078e0208 */
[----:B---3--:R-:W-:Y:S04]  /*1600*/  LDS.64 R16, [R5+0x8] ;  /* 0x0000080005107984 */ /* 0x008fe80000000a00 */
[----:B------:R-:W2:Y:S01]  /*1610*/  @!P0 LDG.E.64 R18, desc[UR6][R28.64] ;  /* 0x000000061c128981 */ /* 0x000ea2000c1e1b00 */
[----:B------:R-:W-:-:S03]  /*1620*/  ISETP.GE.AND P1, PT, R0, R7, PT ;  /* 0x000000070000720c */ /* 0x000fc60003f26270 */
[----:B------:R-:W-:Y:S04]  /*1630*/  LDS.64 R10, [R22+0x8] ;  /* 0x00000800160a7984 */ /* 0x000fe80000000a00 */
[----:B------:R-:W2:Y:S01]  /*1640*/  @P0 LDS.64 R18, [R2+-0x8] ;  /* 0xfffff80002120984 */ /* 0x000ea20000000a00 */
[----:B------:R-:W-:Y:S01]  /*1650*/  ISETP.NE.AND P0, PT, R0, RZ, PT ;  /* 0x000000ff0000720c */ /* 0x000fe20003f05270 */
[----:B--2---:R-:W-:Y:S01]  /*1660*/  DFMA R14, R20, R18, R14 ;  /* 0x00000012140e722b */ /* 0x004fe2000000000e */
[----:B------:R-:W-:-:S07]  /*1670*/  VIADD R21, R24, 0x1 ;  /* 0x0000000118157836 */ /* 0x000fce0000000000 */
[----:B------:R-:W-:-:S08]  /*1680*/  DMUL R12, R14, R12 ;  /* 0x0000000c0e0c7228 */ /* 0x000fd00000000000 */
[----:B------:R-:W-:-:S08]  /*1690*/  DFMA R12, R16, R18, -R12 ;  /* 0x00000012100c722b */ /* 0x000fd0000000080c */
[----:B------:R-:W-:-:S07]  /*16a0*/  DADD R16, R12, R10 ;  /* 0x000000000c107229 */ /* 0x000fce000000000a */
[----:B------:R-:W-:Y:S04]  /*16b0*/  STS.64 [R22], R16 ;  /* 0x0000001016007388 */ /* 0x000fe80000000a00 */
[----:B------:R-:W1:Y:S04]  /*16c0*/  LDS.64 R10, [R5+0x28] ;  /* 0x00002800050a7984 */ /* 0x000e680000000a00 */
[----:B------:R-:W2:Y:S01]  /*16d0*/  LDS.64 R12, [R5+0x10] ;  /* 0x00001000050c7984 */ /* 0x000ea20000000a00 */
[----:B-1----:R-:W-:-:S08]  /*16e0*/  DMUL R10, R14, R10 ;  /* 0x0000000a0e0a7228 */ /* 0x002fd00000000000 */
[----:B--2---:R-:W-:Y:S01]  /*16f0*/  DFMA R10, R12, R18, -R10 ;  /* 0x000000120c0a722b */ /* 0x004fe2000000080a */
[----:B------:R-:W-:Y:S01]  /*1700*/  IMAD.WIDE R12, R21, 0x8, R8 ;  /* 0x00000008150c7825 */ /* 0x000fe200078e0208 */
[----:B------:R-:W-:-:S05]  /*1710*/  IADD3 R19, PT, PT, R25, -0x1, RZ ;  /* 0xffffffff19137810 */ /* 0x000fca0007ffe0ff */
[----:B------:R-:W-:Y:S01]  /*1720*/  STS.64 [R22+0x8], R10 ;  /* 0x0000080a16007388 */ /* 0x000fe20000000a00 */
[----:B------:R-:W-:-:S03]  /*1730*/  SHF.R.S32.HI R21, RZ, 0x1f, R19 ;  /* 0x0000001fff157819 */ /* 0x000fc60000011413 */
[----:B------:R-:W-:Y:S04]  /*1740*/  @P1 STG.E.64 desc[UR6][R12.64], R14 ;  /* 0x0000000e0c001986 */ /* 0x000fe8000c101b06 */
[----:B------:R-:W-:Y:S01]  /*1750*/  @!P1 STS.64 [R2], R14 ;  /* 0x0000000e02009388 */ /* 0x000fe20000000a00 */
[----:B------:R-:W-:Y:S01]  /*1760*/  BAR.SYNC.DEFER_BLOCKING 0x0 ;  /* 0x0000000000007b1d */ /* 0x000fe20000010000 */
[----:B------:R-:W-:-:S04]  /*1770*/  IADD3 R19, P1, PT, R6, R19, RZ ;  /* 0x0000001306137210 */ /* 0x000fc80007f3e0ff */
[----:B------:R-:W-:Y:S02]  /*1780*/  LEA.HI.X.SX32 R18, R6, R21, 0x1, P1 ;  /* 0x0000001506127211 */ /* 0x000fe400008f0eff */
[----:B----4-:R-:W-:-:S04]  /*1790*/  LEA R28, P1, R19, UR8, 0x3 ;  /* 0x00000008131c7c11 */ /* 0x010fc8000f8218ff */
[----:B------:R-:W-:Y:S01]  /*17a0*/  LEA.HI.X R29, R19, UR9, R18, 0x3, P1 ;  /* 0x00000009131d7c11 */ /* 0x000fe200088f1c12 */
[----:B------:R-:W-:Y:S04]  /*17b0*/  @P0 LDS.64 R16, [R2+-0x8] ;  /* 0xfffff80002100984 */ /* 0x000fe80000000a00 */
[----:B------:R-:W-:Y:S04]  /*17c0*/  LDS.64 R10, [R5] ;  /* 0x00000000050a7984 */ /* 0x000fe80000000a00 */
[----:B------:R-:W1:Y:S04]  /*17d0*/  LDS.64 R20, [R22] ;  /* 0x0000000016147984 */ /* 0x000e680000000a00 */
[----:B------:R-:W2:Y:S04]  /*17e0*/  LDS.64 R14, [R5+0x20] ;  /* 0x00002000050e7984 */ /* 0x000ea80000000a00 */
[----:B------:R-:W1:Y:S01]  /*17f0*/  @!P0 LDG.E.64 R16, desc[UR6][R28.64+0x8] ;  /* 0x000008061c108981 */ /* 0x000e62000c1e1b00 */
[----:B------:R-:W-:Y:S01]  /*1800*/  ISETP.GE.AND P1, PT, R0, R7, PT ;  /* 0x000000070000720c */ /* 0x000fe20003f26270 */
[----:B-1----:R-:W-:-:S02]  /*1810*/  DFMA R20, R10, R16, R20 ;  /* 0x000000100a14722b */ /* 0x002fc40000000014 */
[----:B------:R-:W1:Y:S10]  /*1820*/  LDS.64 R10, [R5+0x8] ;  /* 0x00000800050a7984 */ /* 0x000e740000000a00 */
[----:B------:R-:W-:Y:S01]  /*1830*/  @P1 STG.E.64 desc[UR6][R12.64+0x8], R20 ;  /* 0x000008140c001986 */ /* 0x000fe2000c101b06 */
[----:B--2---:R-:W-:-:S08]  /*1840*/  DMUL R14, R20, R14 ;  /* 0x0000000e140e7228 */ /* 0x004fd00000000000 */
[----:B-1----:R-:W-:Y:S01]  /*1850*/  DFMA R14, R10, R16, -R14 ;  /* 0x000000100a0e722b */ /* 0x002fe2000000080e */
[----:B------:R-:W1:Y:S07]  /*1860*/  LDS.64 R10, [R22+0x8] ;  /* 0x00000800160a7984 */ /* 0x000e6e0000000a00 */
[----:B-1----:R-:W-:-:S07]  /*1870*/  DADD R18, R14, R10 ;  /* 0x000000000e127229 */ /* 0x002fce000000000a */
[----:B------:R-:W-:Y:S04]  /*1880*/  STS.64 [R22], R18 ;  /* 0x0000001216007388 */ /* 0x000fe80000000a00 */
[----:B------:R-:W1:Y:S04]  /*1890*/  LDS.64 R10, [R5+0x28] ;  /* 0x00002800050a7984 */ /* 0x000e680000000a00 */
[----:B------:R-:W2:Y:S01]  /*18a0*/  LDS.64 R14, [R5+0x10] ;  /* 0x00001000050e7984 */ /* 0x000ea20000000a00 */
[----:B-1----:R-:W-:-:S08]  /*18b0*/  DMUL R10, R20, R10 ;  /* 0x0000000a140a7228 */ /* 0x002fd00000000000 */
[----:B--2---:R-:W-:-:S07]  /*18c0*/  DFMA R10, R14, R16, -R10 ;  /* 0x000000100e0a722b */ /* 0x004fce000000080a */
[----:B------:R-:W-:Y:S04]  /*18d0*/  STS.64 [R22+0x8], R10 ;  /* 0x0000080a16007388 */ /* 0x000fe80000000a00 */
[----:B------:R-:W-:Y:S01]  /*18e0*/  @!P1 STS.64 [R2], R20 ;  /* 0x0000001402009388 */ /* 0x000fe20000000a00 */
[----:B------:R-:W-:Y:S06]  /*18f0*/  BAR.SYNC.DEFER_BLOCKING 0x0 ;  /* 0x0000000000007b1d */ /* 0x000fec0000010000 */
[----:B------:R-:W-:Y:S04]  /*1900*/  @P0 LDS.64 R16, [R2+-0x8] ;  /* 0xfffff80002100984 */ /* 0x000fe80000000a00 */
[----:B------:R-:W-:Y:S04]  /*1910*/  LDS.64 R10, [R5] ;  /* 0x00000000050a7984 */ /* 0x000fe80000000a00 */
[----:B------:R-:W1:Y:S04]  /*1920*/  LDS.64 R18, [R22] ;  /* 0x0000000016127984 */ /* 0x000e680000000a00 */
[----:B------:R-:W2:Y:S04]  /*1930*/  LDS.64 R14, [R5+0x20] ;  /* 0x00002000050e7984 */ /* 0x000ea80000000a00 */
[----:B------:R-:W1:Y:S02]  /*1940*/  @!P0 LDG.E.64 R16, desc[UR6][R28.64+0x10] ;  /* 0x000010061c108981 */ /* 0x000e64000c1e1b00 */
[----:B-1----:R-:W-:-:S02]  /*1950*/  DFMA R18, R10, R16, R18 ;  /* 0x000000100a12722b */ /* 0x002fc40000000012 */
[----:B------:R-:W1:Y:S05]  /*1960*/  LDS.64 R10, [R5+0x8] ;  /* 0x00000800050a7984 */ /* 0x000e6a0000000a00 */
        /* <DEDUP_REMOVED lines=17> */
[----:B------:R-:W3:Y:S04]  /*1a80*/  LDS.64 R18, [R5+0x8] ;  /* 0x0000080005127984 */ /* 0x000ee80000000a00 */
[----:B------:R-:W1:Y:S01]  /*1a90*/  @!P0 LDG.E.64 R14, desc[UR6][R28.64+0x18] ;  /* 0x000018061c0e8981 */ /* 0x000e62000c1e1b00 */
[----:B------:R-:W-:Y:S01]  /*1aa0*/  VIADD R26, R26, 0x4 ;  /* 0x000000041a1a7836 */ /* 0x000fe20000000000 */
[----:B------:R-:W-:Y:S01]  /*1ab0*/  IADD3 R24, PT, PT, R24, 0x4, RZ ;  /* 0x0000000418187810 */ /* 0x000fe20007ffe0ff */
[----:B------:R-:W-:-:S02]  /*1ac0*/  VIADD R25, R25, 0x4 ;  /* 0x0000000419197836 */ /* 0x000fc40000000000 */
[----:B------:R-:W-:Y:S01]  /*1ad0*/  VIADD R23, R23, 0x4 ;  /* 0x0000000417177836 */ /* 0x000fe20000000000 */
[----:B------:R-:W-:Y:S01]  /*1ae0*/  ISETP.NE.AND P0, PT, R26, RZ, PT ;  /* 0x000000ff1a00720c */ /* 0x000fe20003f05270 */
[----:B-1----:R-:W-:Y:S01]  /*1af0*/  DFMA R10, R16, R14, R10 ;  /* 0x0000000e100a722b */ /* 0x002fe2000000000a */
[----:B------:R-:W1:Y:S06]  /*1b00*/  LDS.64 R16, [R22+0x8] ;  /* 0x0000080016107984 */ /* 0x000e6c0000000a00 */
[----:B------:R-:W-:Y:S01]  /*1b10*/  @P1 STG.E.64 desc[UR6][R12.64+0x18], R10 ;  /* 0x0000180a0c001986 */ /* 0x000fe2000c101b06 */
[----:B--2---:R-:W-:-:S08]  /*1b20*/  DMUL R20, R10, R20 ;  /* 0x000000140a147228 */ /* 0x004fd00000000000 */
[----:B---3--:R-:W-:-:S08]  /*1b30*/  DFMA R18, R18, R14, -R20 ;  /* 0x0000000e1212722b */ /* 0x008fd00000000814 */
[----:B-1----:R-:W-:-:S07]  /*1b40*/  DADD R20, R18, R16 ;  /* 0x0000000012147229 */ /* 0x002fce0000000010 */
[----:B------:R-:W-:Y:S04]  /*1b50*/  STS.64 [R22], R20 ;  /* 0x0000001416007388 */ /* 0x000fe80000000a00 */
[----:B------:R-:W1:Y:S04]  /*1b60*/  LDS.64 R16, [R5+0x28] ;  /* 0x0000280005107984 */ /* 0x000e680000000a00 */
[----:B------:R-:W2:Y:S01]  /*1b70*/  LDS.64 R18, [R5+0x10] ;  /* 0x0000100005127984 */ /* 0x000ea20000000a00 */
[----:B-1----:R-:W-:-:S08]  /*1b80*/  DMUL R16, R10, R16 ;  /* 0x000000100a107228 */ /* 0x002fd00000000000 */
[----:B--2---:R-:W-:-:S07]  /*1b90*/  DFMA R16, R18, R14, -R16 ;  /* 0x0000000e1210722b */ /* 0x004fce0000000810 */
[----:B------:R3:W-:Y:S04]  /*1ba0*/  STS.64 [R22+0x8], R16 ;  /* 0x0000081016007388 */ /* 0x0007e80000000a00 */
[----:B------:R3:W-:Y:S01]  /*1bb0*/  @!P1 STS.64 [R2], R10 ;  /* 0x0000000a02009388 */ /* 0x0007e20000000a00 */
[----:B------:R-:W-:Y:S06]  /*1bc0*/  BAR.SYNC.DEFER_BLOCKING 0x0 ;  /* 0x0000000000007b1d */ /* 0x000fec0000010000 */
[----:B------:R-:W-:Y:S05]  /*1bd0*/  @P0 BRA `(.L_x_13) ;  /* 0xfffffff800740947 */ /* 0x000fea000383ffff */
.L_x_10:
[----:B-1----:R-:W1:Y:S02]  /*1be0*/  LDC R9, c[0x0][0x388] ;  /* 0x0000e200ff097b82 */ /* 0x002e640000000800 */
[----:B-1----:R-:W-:-:S13]  /*1bf0*/  ISETP.GE.AND P0, PT, R9, 0x1, PT ;  /* 0x000000010900780c */ /* 0x002fda0003f06270 */
[----:B------:R-:W-:Y:S05]  /*1c00*/  @!P0 EXIT ;  /* 0x000000000000894d */ /* 0x000fea0003800000 */
[----:B------:R-:W3:Y:S01]  /*1c10*/  LDCU UR4, c[0x0][0x38c] ;  /* 0x00007180ff0477ac */ /* 0x000ee20008000800 */
[C---:B------:R-:W-:Y:S02]  /*1c20*/  ISETP.GE.U32.AND P0, PT, R9.reuse, 0x4, PT ;  /* 0x000000040900780c */ /* 0x040fe40003f06070 */
[----:B------:R-:W-:Y:S02]  /*1c30*/  LOP3.LUT R6, R9, 0x3, RZ, 0xc0, !PT ;  /* 0x0000000309067812 */ /* 0x000fe400078ec0ff */
[----:B--2---:R-:W-:Y:S01]  /*1c40*/  MOV R23, RZ ;  /* 0x000000ff00177202 */ /* 0x004fe20000000f00 */
[----:B---3--:R-:W-:-:S04]  /*1c50*/  IMAD R11, R0, UR4, RZ ;  /* 0x00000004000b7c24 */ /* 0x008fc8000f8e02ff */
[----:B------:R-:W-:-:S04]  /*1c60*/  IMAD R4, R11, 0x8, R4 ;  /* 0x000000080b047824 */ /* 0x000fc800078e0204 */
[----:B------:R-:W-:Y:S05]  /*1c70*/  @!P0 BRA `(.L_x_14) ;  /* 0x0000000400c08947 */ /* 0x000fea0003800000 */
[----:B------:R-:W1:Y:S01]  /*1c80*/  LDC R22, c[0x0][0x384] ;  /* 0x0000e100ff167b82 */ /* 0x000e620000000800 */
[----:B------:R-:W2:Y:S01]  /*1c90*/  LDCU.64 UR4, c[0x0][0x3a0] ;  /* 0x00007400ff0477ac */ /* 0x000ea20008000a00 */
[----:B------:R-:W-:Y:S01]  /*1ca0*/  BSSY.RECONVERGENT B0, `(.L_x_14) ;  /* 0x000006d000007945 */ /* 0x000fe20003800200 */
[----:B------:R-:W-:Y:S01]  /*1cb0*/  LOP3.LUT R23, R9, 0x7ffffffc, RZ, 0xc0, !PT ;  /* 0x7ffffffc09177812 */ /* 0x000fe200078ec0ff */
[----:B------:R-:W-:Y:S01]  /*1cc0*/  IMAD.MOV.U32 R24, RZ, RZ, RZ ;  /* 0x000000ffff187224 */ /* 0x000fe200078e00ff */
[----:B--2---:R-:W-:-:S04]  /*1cd0*/  UIADD3 UR4, UP0, UPT, UR4, 0x10, URZ ;  /* 0x0000001004047890 */ /* 0x004fc8000ff1e0ff */
[----:B------:R-:W-:Y:S01]  /*1ce0*/  UIADD3.X UR5, UPT, UPT, URZ, UR5, URZ, UP0, !UPT ;  /* 0x00000005ff057290 */ /* 0x000fe200087fe4ff */
[----:B-1----:R-:W-:-:S05]  /*1cf0*/  IMAD R22, R3, R22, R22 ;  /* 0x0000001603167224 */ /* 0x002fca00078e0216 */
[----:B------:R-:W-:-:S07]  /*1d00*/  IADD3 R22, PT, PT, R22, 0x1, -R9 ;  /* 0x0000000116167810 */ /* 0x000fce0007ffe809 */
.L_x_19:
[----:B------:R-:W-:Y:S01]  /*1d10*/  ISETP.GT.U32.AND P3, PT, R0, R24, PT ;  /* 0x000000180000720c */ /* 0x000fe20003f64070 */
[C---:B------:R-:W-:Y:S01]  /*1d20*/  VIADD R9, R24.reuse, 0x1 ;  /* 0x0000000118097836 */ /* 0x040fe20000000000 */
[C---:B-123--:R-:W-:Y:S01]  /*1d30*/  IADD3 R11, PT, PT, R24.reuse, 0x2, RZ ;  /* 0x00000002180b7810 */ /* 0x04efe20007ffe0ff */
[----:B----4-:R-:W-:Y:S02]  /*1d40*/  VIADD R13, R24, 0x3 ;  /* 0x00000003180d7836 */ /* 0x010fe40000000000 */
[----:B------:R-:W-:Y:S01]  /*1d50*/  IMAD.U32 R8, RZ, RZ, UR4 ;  /* 0x00000004ff087e24 */ /* 0x000fe2000f8e00ff */
[C---:B------:R-:W-:Y:S02]  /*1d60*/  ISETP.GT.U32.AND P0, PT, R0.reuse, R9, PT ;  /* 0x000000090000720c */ /* 0x040fe40003f04070 */
[----:B------:R-:W-:Y:S02]  /*1d70*/  MOV R9, UR5 ;  /* 0x0000000500097c02 */ /* 0x000fe40008000f00 */
[----:B------:R-:W-:-:S02]  /*1d80*/  ISETP.GT.U32.AND P1, PT, R0, R11, PT ;  /* 0x0000000b0000720c */ /* 0x000fc40003f24070 */
[----:B------:R-:W-:Y:S01]  /*1d90*/  ISETP.GT.U32.AND P2, PT, R0, R13, PT ;  /* 0x0000000d0000720c */ /* 0x000fe20003f44070 */
[----:B------:R-:W-:Y:S01]  /*1da0*/  IMAD.WIDE R8, R22, 0x8, R8 ;  /* 0x0000000816087825 */ /* 0x000fe200078e0208 */
[----:B------:R-:W-:Y:S11]  /*1db0*/  @!P3 BRA `(.L_x_15) ;  /* 0x000000000054b947 */ /* 0x000ff60003800000 */
[----:B------:R-:W-:Y:S01]  /*1dc0*/  LDS.64 R20, [R2+-0x8] ;  /* 0xfffff80002147984 */ /* 0x000fe20000000a00 */
[----:B------:R-:W-:Y:S01]  /*1dd0*/  ISETP.GE.AND P3, PT, R0, R7, PT ;  /* 0x000000070000720c */ /* 0x000fe20003f66270 */
[----:B------:R-:W-:Y:S05]  /*1de0*/  WARPSYNC.ALL ;  /* 0x0000000000007948 */ /* 0x000fea0003800000 */
[----:B------:R-:W-:Y:S04]  /*1df0*/  LDS.64 R18, [R5] ;  /* 0x0000000005127984 */ /* 0x000fe80000000a00 */
[----:B------:R-:W1:Y:S04]  /*1e00*/  LDS.64 R16, [R4] ;  /* 0x0000000004107984 */ /* 0x000e680000000a00 */
[----:B------:R-:W2:Y:S04]  /*1e10*/  LDS.64 R10, [R5+0x20] ;  /* 0x00002000050a7984 */ /* 0x000ea80000000a00 */
[----:B------:R-:W3:Y:S04]  /*1e20*/  LDS.64 R12, [R5+0x8] ;  /* 0x00000800050c7984 */ /* 0x000ee80000000a00 */
[----:B------:R-:W4:Y:S01]  /*1e30*/  LDS.64 R14, [R4+0x8] ;  /* 0x00000800040e7984 */ /* 0x000f220000000a00 */
[----:B-1----:R-:W-:-:S07]  /*1e40*/  DFMA R16, R20, R18, R16 ;  /* 0x000000121410722b */ /* 0x002fce0000000010 */
[----:B------:R-:W-:Y:S01]  /*1e50*/  @P3 STG.E.64 desc[UR6][R8.64+-0x10], R16 ;  /* 0xfffff01008003986 */ /* 0x000fe2000c101b06 */
        /* <DEDUP_REMOVED lines=11> */
.L_x_15:
[----:B------:R-:W-:Y:S05]  /*1f10*/  @!P0 BRA `(.L_x_16) ;  /* 0x0000000000548947 */ /* 0x000fea0003800000 */
[----:B------:R-:W-:Y:S01]  /*1f20*/  LDS.64 R20, [R2+-0x8] ;  /* 0xfffff80002147984 */ /* 0x000fe20000000a00 */
[----:B------:R-:W-:Y:S01]  /*1f30*/  ISETP.GE.AND P0, PT, R0, R7, PT ;  /* 0x000000070000720c */ /* 0x000fe20003f06270 */
[----:B------:R-:W-:Y:S05]  /*1f40*/  WARPSYNC.ALL ;  /* 0x0000000000007948 */ /* 0x000fea0003800000 */
[----:B------:R-:W-:Y:S04]  /*1f50*/  LDS.64 R18, [R5] ;  /* 0x0000000005127984 */ /* 0x000fe80000000a00 */
[----:B-1----:R-:W1:Y:S04]  /*1f60*/  LDS.64 R16, [R4] ;  /* 0x0000000004107984 */ /* 0x002e680000000a00 */
        /* <DEDUP_REMOVED lines=16> */
.L_x_16:
[----:B------:R-:W-:Y:S05]  /*2070*/  @!P1 BRA `(.L_x_17) ;  /* 0x0000000000549947 */ /* 0x000fea0003800000 */
[----:B------:R-:W-:Y:S01]  /*2080*/  LDS.64 R20, [R2+-0x8] ;  /* 0xfffff80002147984 */ /* 0x000fe20000000a00 */
[----:B------:R-:W-:Y:S01]  /*2090*/  ISETP.GE.AND P0, PT, R0, R7, PT ;  /* 0x000000070000720c */ /* 0x000fe20003f06270 */
[----:B------:R-:W-:Y:S05]  /*20a0*/  WARPSYNC.ALL ;  /* 0x0000000000007948 */ /* 0x000fea0003800000 */
[----:B------:R-:W-:Y:S04]  /*20b0*/  LDS.64 R18, [R5] ;  /* 0x0000000005127984 */ /* 0x000fe80000000a00 */
[----:B-12---:R-:W1:Y:S04]  /*20c0*/  LDS.64 R16, [R4] ;  /* 0x0000000004107984 */ /* 0x006e680000000a00 */
        /* <DEDUP_REMOVED lines=16> */
.L_x_17:
[----:B------:R-:W-:Y:S05]  /*21d0*/  @!P2 BRA `(.L_x_18) ;  /* 0x000000000054a947 */ /* 0x000fea0003800000 */
[----:B-123--:R-:W-:Y:S01]  /*21e0*/  LDS.64 R10, [R2+-0x8] ;  /* 0xfffff800020a7984 */ /* 0x00efe20000000a00 */
        /* <DEDUP_REMOVED lines=20> */
.L_x_18:
[----:B------:R-:W-:Y:S02]  /*2330*/  VIADD R24, R24, 0x4 ;  /* 0x0000000418187836 */ /* 0x000fe40000000000 */
[----:B------:R-:W-:-:S03]  /*2340*/  VIADD R22, R22, 0x4 ;  /* 0x0000000416167836 */ /* 0x000fc60000000000 */
[----:B------:R-:W-:-:S13]  /*2350*/  ISETP.NE.AND P0, PT, R24, R23, PT ;  /* 0x000000171800720c */ /* 0x000fda0003f05270 */
[----:B------:R-:W-:Y:S05]  /*2360*/  @P0 BRA `(.L_x_19) ;  /* 0xfffffff800680947 */ /* 0x000fea000383ffff */
[----:B------:R-:W-:Y:S05]  /*2370*/  BSYNC.RECONVERGENT B0 ;  /* 0x0000000000007941 */ /* 0x000fea0003800200 */
.L_x_14:
[----:B------:R-:W-:-:S13]  /*2380*/  ISETP.NE.AND P0, PT, R6, RZ, PT ;  /* 0x000000ff0600720c */ /* 0x000fda0003f05270 */
[----:B------:R-:W-:Y:S05]  /*2390*/  @!P0 EXIT ;  /* 0x000000000000894d */ /* 0x000fea0003800000 */
[----:B-123--:R-:W1:Y:S01]  /*23a0*/  LDC R10, c[0x0][0x384] ;  /* 0x0000e100ff0a7b82 */ /* 0x00ee620000000800 */
[----:B------:R-:W2:Y:S01]  /*23b0*/  LDCU UR8, c[0x0][0x388] ;  /* 0x00007100ff0877ac */ /* 0x000ea20008000800 */
[----:B------:R-:W-:-:S06]  /*23c0*/  IADD3 R6, PT, PT, -R6, RZ, RZ ;  /* 0x000000ff06067210 */ /* 0x000fcc0007ffe1ff */
[----:B------:R-:W3:Y:S01]  /*23d0*/  LDC.64 R8, c[0x0][0x3a0] ;  /* 0x0000e800ff087b82 */ /* 0x000ee20000000a00 */
[----:B-1----:R-:W-:-:S05]  /*23e0*/  IMAD R10, R3, R10, R10 ;  /* 0x0000000a030a7224 */ /* 0x002fca00078e020a */
[----:B--2---:R-:W-:-:S05]  /*23f0*/  IADD3 R3, PT, PT, R23, -UR8, R10 ;  /* 0x8000000817037c10 */ /* 0x004fca000fffe00a */
[----:B---3--:R-:W-:-:S07]  /*2400*/  VIADD R3, R3, 0x1 ;  /* 0x0000000103037836 */ /* 0x008fce0000000000 */
.L_x_21:
[----:B------:R-:W-:Y:S01]  /*2410*/  ISETP.GT.U32.AND P0, PT, R0, R23, PT ;  /* 0x000000170000720c */ /* 0x000fe20003f04070 */
[----:B------:R-:W-:-:S05]  /*2420*/  VIADD R6, R6, 0x1 ;  /* 0x0000000106067836 */ /* 0x000fca0000000000 */
[----:B------:R-:W-:-:S07]  /*2430*/  ISETP.NE.AND P1, PT, R6, RZ, PT ;  /* 0x000000ff0600720c */ /* 0x000fce0003f25270 */
[----:B-1----:R-:W-:Y:S06]  /*2440*/  @!P0 BRA `(.L_x_20) ;  /* 0x0000000000588947 */ /* 0x002fec0003800000 */
[----:B------:R-:W-:Y:S01]  /*2450*/  LDS.64 R10, [R2+-0x8] ;  /* 0xfffff800020a7984 */ /* 0x000fe20000000a00 */
[----:B------:R-:W-:Y:S01]  /*2460*/  ISETP.GE.AND P0, PT, R0, R7, PT ;  /* 0x000000070000720c */ /* 0x000fe20003f06270 */
[----:B------:R-:W-:Y:S05]  /*2470*/  WARPSYNC.ALL ;  /* 0x0000000000007948 */ /* 0x000fea0003800000 */
[----:B------:R-:W-:Y:S04]  /*2480*/  LDS.64 R18, [R5] ;  /* 0x0000000005127984 */ /* 0x000fe80000000a00 */
[----:B------:R-:W1:Y:S04]  /*2490*/  LDS.64 R20, [R4] ;  /* 0x0000000004147984 */ /* 0x000e680000000a00 */
[----:B----4-:R-:W2:Y:S04]  /*24a0*/  LDS.64 R12, [R5+0x20] ;  /* 0x00002000050c7984 */ /* 0x010ea80000000a00 */
[----:B------:R-:W3:Y:S04]  /*24b0*/  LDS.64 R14, [R5+0x8] ;  /* 0x00000800050e7984 */ /* 0x000ee80000000a00 */
[----:B------:R-:W4:Y:S01]  /*24c0*/  LDS.64 R16, [R4+0x8] ;  /* 0x0000080004107984 */ /* 0x000f220000000a00 */
[----:B-1----:R-:W-:-:S08]  /*24d0*/  DFMA R18, R10, R18, R20 ;  /* 0x000000120a12722b */ /* 0x002fd00000000014 */
[----:B--2---:R-:W-:-:S08]  /*24e0*/  DMUL R12, R18, R12 ;  /* 0x0000000c120c7228 */ /* 0x004fd00000000000 */
[----:B---3--:R-:W-:-:S08]  /*24f0*/  DFMA R12, R10, R14, -R12 ;  /* 0x0000000e0a0c722b */ /* 0x008fd0000000080c */
[----:B----4-:R-:W-:-:S07]  /*2500*/  DADD R16, R12, R16 ;  /* 0x000000000c107229 */ /* 0x010fce0000000010 */
[----:B------:R-:W-:Y:S04]  /*2510*/  STS.64 [R4], R16 ;  /* 0x0000001004007388 */ /* 0x000fe80000000a00 */
[----:B------:R-:W1:Y:S04]  /*2520*/  LDS.64 R14, [R5+0x28] ;  /* 0x00002800050e7984 */ /* 0x000e680000000a00 */
[----:B------:R-:W2:Y:S01]  /*2530*/  LDS.64 R12, [R5+0x10] ;  /* 0x00001000050c7984 */ /* 0x000ea20000000a00 */
[----:B-1----:R-:W-:Y:S01]  /*2540*/  DMUL R20, R18, R14 ;  /* 0x0000000e12147228 */ /* 0x002fe20000000000 */
[----:B------:R-:W-:-:S05]  /*2550*/  IMAD.WIDE R14, R3, 0x8, R8 ;  /* 0x00000008030e7825 */ /* 0x000fca00078e0208 */
[----:B------:R1:W-:Y:S02]  /*2560*/  @P0 STG.E.64 desc[UR6][R14.64], R18 ;  /* 0x000000120e000986 */ /* 0x0003e4000c101b06 */
[----:B--2---:R-:W-:-:S07]  /*2570*/  DFMA R12, R10, R12, -R20 ;  /* 0x0000000c0a0c722b */ /* 0x004fce0000000814 */
[----:B------:R1:W-:Y:S04]  /*2580*/  STS.64 [R4+0x8], R12 ;  /* 0x0000080c04007388 */ /* 0x0003e80000000a00 */
[----:B------:R1:W-:Y:S01]  /*2590*/  @!P0 STS.64 [R2], R18 ;  /* 0x0000001202008388 */ /* 0x0003e20000000a00 */
[----:B------:R-:W-:Y:S06]  /*25a0*/  BAR.SYNC.DEFER_BLOCKING 0x0 ;  /* 0x0000000000007b1d */ /* 0x000fec0000010000 */
.L_x_20:
[----:B------:R-:W-:Y:S01]  /*25b0*/  IADD3 R23, PT, PT, R23, 0x1, RZ ;  /* 0x0000000117177810 */ /* 0x000fe20007ffe0ff */
[----:B------:R-:W-:Y:S01]  /*25c0*/  VIADD R3, R3, 0x1 ;  /* 0x0000000103037836 */ /* 0x000fe20000000000 */
[----:B------:R-:W-:Y:S06]  /*25d0*/  @P1 BRA `(.L_x_21) ;  /* 0xfffffffc008c1947 */ /* 0x000fec000383ffff */
[----:B------:R-:W-:Y:S05]  /*25e0*/  EXIT ;  /* 0x000000000000794d */ /* 0x000fea0003800000 */
.L_x_22:
[----:B------:R-:W-:-:S00]  /*25f0*/  BRA `(.L_x_22) ;  /* 0xfffffffc00fc7947 */ /* 0x000fc0000383ffff */
[----:B------:R-:W-:-:S00]  /*2600*/  NOP ;  /* 0x0000000000007918 */ /* 0x000fc00000000000 */
[----:B------:R-:W-:-:S00]  /*2610*/  NOP ;  /* 0x0000000000007918 */ /* 0x000fc00000000000 */
[----:B------:R-:W-:-:S00]  /*2620*/  NOP ;  /* 0x0000000000007918 */ /* 0x000fc00000000000 */
[----:B------:R-:W-:-:S00]  /*2630*/  NOP ;  /* 0x0000000000007918 */ /* 0x000fc00000000000 */
[----:B------:R-:W-:-:S00]  /*2640*/  NOP ;  /* 0x0000000000007918 */ /* 0x000fc00000000000 */
[----:B------:R-:W-:-:S00]  /*2650*/  NOP ;  /* 0x0000000000007918 */ /* 0x000fc00000000000 */
[----:B------:R-:W-:-:S00]  /*2660*/  NOP ;  /* 0x0000000000007918 */ /* 0x000fc00000000000 */
[----:B------:R-:W-:-:S00]  /*2670*/  NOP ;  /* 0x0000000000007918 */ /* 0x000fc00000000000 */
.L_x_46:


//--------------------- .text._cupy_sosfilt_float32 --------------------------
	.section	.text._cupy_sosfilt_float32,"ax",@progbits
	.align	128
        .global         _cupy_sosfilt_float32
        .type           _cupy_sosfilt_float32,@function
        .size           _cupy_sosfilt_float32,(.L_x_47 - _cupy_sosfilt_float32)
        .other          _cupy_sosfilt_float32,@"STO_CUDA_ENTRY STV_DEFAULT"
_cupy_sosfilt_float32:
.text._cupy_sosfilt_float32:
        /* <DEDUP_REMOVED lines=9> */
[----:B-1----:R-:W-:-:S02]  /*0090*/  ISETP.GE.AND P0, PT, R7, 0x1, PT ;  /* 0x000000010700780c */ /* 0x002fc40003f06270 */
[----:B------:R-:W-:Y:S02]  /*00a0*/  SHF.L.U32 R8, R6, 0x2, RZ ;  /* 0x0000000206087819 */ /* 0x000fe400000006ff */
[----:B0-----:R-:W-:-:S04]  /*00b0*/  LEA R9, R2, R9, 0x18 ;  /* 0x0000000902097211 */ /* 0x001fc800078ec0ff */
[----:B---3--:R-:W-:-:S05]  /*00c0*/  LEA R2, R0, R9, 0x2 ;  /* 0x0000000900027211 */ /* 0x008fca00078e10ff */
[----:B------:R0:W-:Y:S01]  /*00d0*/  STS [R2], RZ ;  /* 0x000000ff02007388 */ /* 0x0001e20000000800 */
[----:B----4-:R-:W-:Y:S01]  /*00e0*/  IMAD R3, R3, UR4, R4 ;  /* 0x0000000403037c24 */ /* 0x010fe2000f8e0204 */
[----:B------:R-:W-:Y:S01]  /*00f0*/  IADD3 R4, PT, PT, R8, R9, RZ ;  /* 0x0000000908047210 */ /* 0x000fe20007ffe0ff */
        /* <DEDUP_REMOVED lines=10> */
[----:B------:R-:W-:Y:S01]  /*01a0*/  LEA R14, R10, R8, 0x2 ;  /* 0x000000080a0e7211 */ /* 0x000fe200078e10ff */
[----:B------:R-:W-:Y:S01]  /*01b0*/  IMAD.MOV.U32 R11, RZ, RZ, R12 ;  /* 0x000000ffff0b7224 */ /* 0x000fe200078e000c */
[----:B------:R-:W-:Y:S02]  /*01c0*/  LOP3.LUT R5, R7, 0x7ffffff0, RZ, 0xc0, !PT ;  /* 0x7ffffff007057812 */ /* 0x000fe400078ec0ff */
[----:B------:R-:W-:Y:S02]  /*01d0*/  IADD3 R13, PT, PT, R14, 0x20, R9 ;  /* 0x000000200e0d7810 */ /* 0x000fe40007ffe009 */
[----:B------:R-:W-:Y:S01]  /*01e0*/  IADD3 R16, PT, PT, -R5, RZ, RZ ;  /* 0x000000ff05107210 */ /* 0x000fe20007ffe1ff */
[----:B-1----:R-:W-:-:S04]  /*01f0*/  UIADD3 UR4, UP0, UPT, UR4, 0x20, URZ ;  /* 0x0000002004047890 */ /* 0x002fc8000ff1e0ff */
[----:B------:R-:W-:-:S12]  /*0200*/  UIADD3.X UR5, UPT, UPT, URZ, UR5, URZ, UP0, !UPT ;  /* 0x00000005ff057290 */ /* 0x000fd800087fe4ff */
.L_x_25:
[----:B------:R-:W-:Y:S02]  /*0210*/  MOV R14, UR4 ;  /* 0x00000004000e7c02 */ /* 0x000fe40008000f00 */
[----:B------:R-:W-:-:S03]  /*0220*/  MOV R15, UR5 ;  /* 0x00000005000f7c02 */ /* 0x000fc60008000f00 */
[----:B------:R-:W-:-:S05]  /*0230*/  IMAD.WIDE R14, R11, 0x4, R14 ;  /* 0x000000040b0e7825 */ /* 0x000fca00078e020e */
[----:B------:R-:W2:Y:S04]  /*0240*/  LDG.E.CONSTANT R18, desc[UR6][R14.64+-0x20] ;  /* 0xffffe0060e127981 */ /* 0x000ea8000c1e9900 */
[----:B------:R-:W3:Y:S04]  /*0250*/  LDG.E.CONSTANT R20, desc[UR6][R14.64+-0x1c] ;  /* 0xffffe4060e147981 */ /* 0x000ee8000c1e9900 */
[----:B------:R-:W4:Y:S04]  /*0260*/  LDG.E.CONSTANT R22, desc[UR6][R14.64+-0x18] ;  /* 0xffffe8060e167981 */ /* 0x000f28000c1e9900 */
[----:B------:R-:W5:Y:S04]  /*0270*/  LDG.E.CONSTANT R24, desc[UR6][R14.64+-0x14] ;  /* 0xffffec060e187981 */ /* 0x000f68000c1e9900 */
[----:B------:R-:W5:Y:S04]  /*0280*/  LDG.E.CONSTANT R26, desc[UR6][R14.64+-0x10] ;  /* 0xfffff0060e1a7981 */ /* 0x000f68000c1e9900 */
[----:B------:R-:W5:Y:S04]  /*0290*/  LDG.E.CONSTANT R28, desc[UR6][R14.64+-0xc] ;  /* 0xfffff4060e1c7981 */ /* 0x000f68000c1e9900 */
[----:B------:R-:W5:Y:S04]  /*02a0*/  LDG.E.CONSTANT R17, desc[UR6][R14.64+-0x8] ;  /* 0xfffff8060e117981 */ /* 0x000f68000c1e9900 */
[----:B------:R-:W5:Y:S04]  /*02b0*/  LDG.E.CONSTANT R19, desc[UR6][R14.64+-0x4] ;  /* 0xfffffc060e137981 */ /* 0x000f68000c1e9900 */
[----:B------:R-:W5:Y:S04]  /*02c0*/  LDG.E.CONSTANT R21, desc[UR6][R14.64] ;  /* 0x000000060e157981 */ /* 0x000f68000c1e9900 */
[----:B------:R-:W5:Y:S04]  /*02d0*/  LDG.E.CONSTANT R25, desc[UR6][R14.64+0x4] ;  /* 0x000004060e197981 */ /* 0x000f68000c1e9900 */
[----:B------:R-:W5:Y:S04]  /*02e0*/  LDG.E.CONSTANT R27, desc[UR6][R14.64+0x8] ;  /* 0x000008060e1b7981 */ /* 0x000f68000c1e9900 */
[----:B--2---:R1:W-:Y:S04]  /*02f0*/  STS [R13+-0x20], R18 ;  /* 0xffffe0120d007388 */ /* 0x0043e80000000800 */
[----:B---3--:R2:W-:Y:S04]  /*0300*/  STS [R13+-0x1c], R20 ;  /* 0xffffe4140d007388 */ /* 0x0085e80000000800 */
[----:B----4-:R3:W-:Y:S04]  /*0310*/  STS [R13+-0x18], R22 ;  /* 0xffffe8160d007388 */ /* 0x0107e80000000800 */
[----:B-----5:R4:W-:Y:S04]  /*0320*/  STS [R13+-0x14], R24 ;  /* 0xffffec180d007388 */ /* 0x0209e80000000800 */
[----:B------:R5:W-:Y:S04]  /*0330*/  STS [R13+-0x10], R26 ;  /* 0xfffff01a0d007388 */ /* 0x000be80000000800 */
[----:B-1----:R-:W5:Y:S04]  /*0340*/  LDG.E.CONSTANT R18, desc[UR6][R14.64+0xc] ;  /* 0x00000c060e127981 */ /* 0x002f68000c1e9900 */
[----:B--2---:R-:W2:Y:S04]  /*0350*/  LDG.E.CONSTANT R20, desc[UR6][R14.64+0x10] ;  /* 0x000010060e147981 */ /* 0x004ea8000c1e9900 */
[----:B---3--:R-:W3:Y:S04]  /*0360*/  LDG.E.CONSTANT R22, desc[UR6][R14.64+0x14] ;  /* 0x000014060e167981 */ /* 0x008ee8000c1e9900 */
[----:B----4-:R-:W4:Y:S04]  /*0370*/  LDG.E.CONSTANT R24, desc[UR6][R14.64+0x18] ;  /* 0x000018060e187981 */ /* 0x010f28000c1e9900 */
[----:B-----5:R-:W5:Y:S01]  /*0380*/  LDG.E.CONSTANT R26, desc[UR6][R14.64+0x1c] ;  /* 0x00001c060e1a7981 */ /* 0x020f62000c1e9900 */
[----:B------:R-:W-:Y:S01]  /*0390*/  IADD3 R16, PT, PT, R16, 0x10, RZ ;  /* 0x0000001010107810 */ /* 0x000fe20007ffe0ff */
[----:B------:R-:W-:-:S02]  /*03a0*/  VIADD R11, R11, 0x10 ;  /* 0x000000100b0b7836 */ /* 0x000fc40000000000 */
[----:B------:R-:W-:Y:S01]  /*03b0*/  STS [R13+-0xc], R28 ;  /* 0xfffff41c0d007388 */ /* 0x000fe20000000800 */
[----:B------:R-:W-:-:S03]  /*03c0*/  ISETP.NE.AND P0, PT, R16, RZ, PT ;  /* 0x000000ff1000720c */ /* 0x000fc60003f05270 */
[----:B------:R-:W-:Y:S04]  /*03d0*/  STS [R13+-0x8], R17 ;  /* 0xfffff8110d007388 */ /* 0x000fe80000000800 */
[----:B------:R-:W-:Y:S04]  /*03e0*/  STS [R13+-0x4], R19 ;  /* 0xfffffc130d007388 */ /* 0x000fe80000000800 */
[----:B------:R-:W-:Y:S04]  /*03f0*/  STS [R13], R21 ;  /* 0x000000150d007388 */ /* 0x000fe80000000800 */
[----:B------:R-:W-:Y:S04]  /*0400*/  STS [R13+0x4], R25 ;  /* 0x000004190d007388 */ /* 0x000fe80000000800 */
[----:B------:R-:W-:Y:S04]  /*0410*/  STS [R13+0x8], R27 ;  /* 0x0000081b0d007388 */ /* 0x000fe80000000800 */
[----:B------:R-:W-:Y:S04]  /*0420*/  STS [R13+0xc], R18 ;  /* 0x00000c120d007388 */ /* 0x000fe80000000800 */
[----:B--2---:R-:W-:Y:S04]  /*0430*/  STS [R13+0x10], R20 ;  /* 0x000010140d007388 */ /* 0x004fe80000000800 */
[----:B---3--:R-:W-:Y:S04]  /*0440*/  STS [R13+0x14], R22 ;  /* 0x000014160d007388 */ /* 0x008fe80000000800 */
[----:B----4-:R-:W-:Y:S04]  /*0450*/  STS [R13+0x18], R24 ;  /* 0x000018180d007388 */ /* 0x010fe80000000800 */
[----:B-----5:R1:W-:Y:S02]  /*0460*/  STS [R13+0x1c], R26 ;  /* 0x00001c1a0d007388 */ /* 0x0203e40000000800 */
[----:B-1----:R-:W-:Y:S01]  /*0470*/  IADD3 R13, PT, PT, R13, 0x40, RZ ;  /* 0x000000400d0d7810 */ /* 0x002fe20007ffe0ff */
[----:B------:R-:W-:Y:S06]  /*0480*/  @P0 BRA `(.L_x_25) ;  /* 0xfffffffc00600947 */ /* 0x000fec000383ffff */
.L_x_24:
[----:B------:R-:W-:Y:S05]  /*0490*/  @!P1 BRA `(.L_x_23) ;  /* 0x0000000000f09947 */ /* 0x000fea0003800000 */
[----:B------:R-:W-:Y:S02]  /*04a0*/  ISETP.GE.U32.AND P0, PT, R23, 0x8, PT ;  /* 0x000000081700780c */ /* 0x000fe40003f06070 */
[----:B------:R-:W-:-:S04]  /*04b0*/  LOP3.LUT R18, R7, 0x7, RZ, 0xc0, !PT ;  /* 0x0000000707127812 */ /* 0x000fc800078ec0ff */
[----:B------:R-:W-:-:S07]  /*04c0*/  ISETP.NE.AND P1, PT, R18, RZ, PT ;  /* 0x000000ff1200720c */ /* 0x000fce0003f25270 */
[----:B------:R-:W-:Y:S06]  /*04d0*/  @!P0 BRA `(.L_x_26) ;  /* 0x0000000000588947 */ /* 0x000fec0003800000 */
[----:B------:R-:W1:Y:S01]  /*04e0*/  LDC.64 R14, c[0x0][0x398] ;  /* 0x0000e600ff0e7b82 */ /* 0x000e620000000a00 */
[----:B------:R-:W-:-:S05]  /*04f0*/  IADD3 R11, PT, PT, R12, R5, RZ ;  /* 0x000000050c0b7210 */ /* 0x000fca0007ffe0ff */
[----:B-1----:R-:W-:-:S05]  /*0500*/  IMAD.WIDE R14, R11, 0x4, R14 ;  /* 0x000000040b0e7825 */ /* 0x002fca00078e020e */
[----:B------:R-:W2:Y:S04]  /*0510*/  LDG.E.CONSTANT R11, desc[UR6][R14.64] ;  /* 0x000000060e0b7981 */ /* 0x000ea8000c1e9900 */
[----:B------:R-:W3:Y:S04]  /*0520*/  LDG.E.CONSTANT R17, desc[UR6][R14.64+0x4] ;  /* 0x000004060e117981 */ /* 0x000ee8000c1e9900 */
[----:B------:R-:W4:Y:S04]  /*0530*/  LDG.E.CONSTANT R19, desc[UR6][R14.64+0x8] ;  /* 0x000008060e137981 */ /* 0x000f28000c1e9900 */
[----:B------:R-:W5:Y:S04]  /*0540*/  LDG.E.CONSTANT R21, desc[UR6][R14.64+0xc] ;  /* 0x00000c060e157981 */ /* 0x000f68000c1e9900 */
[----:B------:R-:W5:Y:S04]  /*0550*/  LDG.E.CONSTANT R23, desc[UR6][R14.64+0x10] ;  /* 0x000010060e177981 */ /* 0x000f68000c1e9900 */
[----:B------:R-:W5:Y:S04]  /*0560*/  LDG.E.CONSTANT R25, desc[UR6][R14.64+0x14] ;  /* 0x000014060e197981 */ /* 0x000f68000c1e9900 */
[----:B------:R-:W5:Y:S04]  /*0570*/  LDG.E.CONSTANT R27, desc[UR6][R14.64+0x18] ;  /* 0x000018060e1b7981 */ /* 0x000f68000c1e9900 */
[----:B------:R-:W5:Y:S01]  /*0580*/  LDG.E.CONSTANT R29, desc[UR6][R14.64+0x1c] ;  /* 0x00001c060e1d7981 */ /* 0x000f62000c1e9900 */
[----:B------:R-:W-:Y:S01]  /*0590*/  IADD3 R13, PT, PT, R10, R5, RZ ;  /* 0x000000050a0d7210 */ /* 0x000fe20007ffe0ff */
[----:B------:R-:W-:-:S03]  /*05a0*/  VIADD R5, R5, 0x8 ;  /* 0x0000000805057836 */ /* 0x000fc60000000000 */
[----:B------:R-:W-:-:S05]  /*05b0*/  LEA R16, R13, R4, 0x2 ;  /* 0x000000040d107211 */ /* 0x000fca00078e10ff */
[----:B--2---:R1:W-:Y:S04]  /*05c0*/  STS [R16], R11 ;  /* 0x0000000b10007388 */ /* 0x0043e80000000800 */
[----:B---3--:R1:W-:Y:S04]  /*05d0*/  STS [R16+0x4], R17 ;  /* 0x0000041110007388 */ /* 0x0083e80000000800 */
[----:B----4-:R1:W-:Y:S04]  /*05e0*/  STS [R16+0x8], R19 ;  /* 0x0000081310007388 */ /* 0x0103e80000000800 */
[----:B-----5:R1:W-:Y:S04]  /*05f0*/  STS [R16+0xc], R21 ;  /* 0x00000c1510007388 */ /* 0x0203e80000000800 */
[----:B------:R1:W-:Y:S04]  /*0600*/  STS [R16+0x10], R23 ;  /* 0x0000101710007388 */ /* 0x0003e80000000800 */
[----:B------:R1:W-:Y:S04]  /*0610*/  STS [R16+0x14], R25 ;  /* 0x0000141910007388 */ /* 0x0003e80000000800 */
[----:B------:R1:W-:Y:S04]  /*0620*/  STS [R16+0x18], R27 ;  /* 0x0000181b10007388 */ /* 0x0003e80000000800 */
[----:B------:R1:W-:Y:S02]  /*0630*/  STS [R16+0x1c], R29 ;  /* 0x00001c1d10007388 */ /* 0x0003e40000000800 */
.L_x_26:
[----:B------:R-:W-:Y:S05]  /*0640*/  @!P1 BRA `(.L_x_23) ;  /* 0x0000000000849947 */ /* 0x000fea0003800000 */
[----:B------:R-:W-:Y:S02]  /*0650*/  ISETP.GE.U32.AND P0, PT, R18, 0x4, PT ;  /* 0x000000041200780c */ /* 0x000fe40003f06070 */
[----:B-1----:R-:W-:-:S04]  /*0660*/  LOP3.LUT R11, R7, 0x3, RZ, 0xc0, !PT ;  /* 0x00000003070b7812 */ /* 0x002fc800078ec0ff */
        /* <DEDUP_REMOVED lines=8> */
[----:B------:R-:W5:Y:S01]  /*06f0*/  LDG.E.CONSTANT R23, desc[UR6][R14.64+0xc] ;  /* 0x00000c060e177981 */ /* 0x000f62000c1e9900 */
[----:B------:R-:W-:-:S02]  /*0700*/  IADD3 R17, PT, PT, R10, R5, RZ ;  /* 0x000000050a117210 */ /* 0x000fc40007ffe0ff */
[----:B------:R-:W-:Y:S02]  /*0710*/  IADD3 R5, PT, PT, R5, 0x4, RZ ;  /* 0x0000000405057810 */ /* 0x000fe40007ffe0ff */
[----:B------:R-:W-:-:S05]  /*0720*/  LEA R16, R17, R4, 0x2 ;  /* 0x0000000411107211 */ /* 0x000fca00078e10ff */
[----:B--2---:R1:W-:Y:S04]  /*0730*/  STS [R16], R13 ;  /* 0x0000000d10007388 */ /* 0x0043e80000000800 */
[----:B---3--:R1:W-:Y:S04]  /*0740*/  STS [R16+0x4], R19 ;  /* 0x0000041310007388 */ /* 0x0083e80000000800 */
[----:B----4-:R1:W-:Y:S04]  /*0750*/  STS [R16+0x8], R21 ;  /* 0x0000081510007388 */ /* 0x0103e80000000800 */
[----:B-----5:R1:W-:Y:S02]  /*0760*/  STS [R16+0xc], R23 ;  /* 0x00000c1710007388 */ /* 0x0203e40000000800 */
.L_x_27:
[----:B------:R-:W-:Y:S05]  /*0770*/  @!P1 BRA `(.L_x_23) ;  /* 0x0000000000389947 */ /* 0x000fea0003800000 */
[----:B------:R-:W2:Y:S01]  /*0780*/  LDC.64 R14, c[0x0][0x398] ;  /* 0x0000e600ff0e7b82 */ /* 0x000ea20000000a00 */
[----:B-1----:R-:W-:Y:S01]  /*0790*/  IMAD.IADD R13, R10, 0x1, R5 ;  /* 0x000000010a0d7824 */ /* 0x002fe200078e0205 */
[----:B------:R-:W-:-:S04]  /*07a0*/  IADD3 R11, PT, PT, -R11, RZ, RZ ;  /* 0x000000ff0b0b7210 */ /* 0x000fc80007ffe1ff */
[----:B------:R-:W-:Y:S02]  /*07b0*/  LEA R8, R13, R8, 0x2 ;  /* 0x000000080d087211 */ /* 0x000fe400078e10ff */
[----:B------:R-:W-:Y:S02]  /*07c0*/  IADD3 R13, PT, PT, R12, R5, RZ ;  /* 0x000000050c0d7210 */ /* 0x000fe40007ffe0ff */
[----:B------:R-:W-:-:S07]  /*07d0*/  IADD3 R5, PT, PT, R9, R8, RZ ;  /* 0x0000000809057210 */ /* 0x000fce0007ffe0ff */
.L_x_28:
[----:B--2---:R-:W-:-:S06]  /*07e0*/  IMAD.WIDE R8, R13, 0x4, R14 ;  /* 0x000000040d087825 */ /* 0x004fcc00078e020e */
[----:B------:R-:W2:Y:S01]  /*07f0*/  LDG.E.CONSTANT R8, desc[UR6][R8.64] ;  /* 0x0000000608087981 */ /* 0x000ea2000c1e9900 */
[----:B------:R-:W-:Y:S01]  /*0800*/  VIADD R11, R11, 0x1 ;  /* 0x000000010b0b7836 */ /* 0x000fe20000000000 */
[----:B------:R-:W-:-:S04]  /*0810*/  IADD3 R13, PT, PT, R13, 0x1, RZ ;  /* 0x000000010d0d7810 */ /* 0x000fc80007ffe0ff */
[----:B------:R-:W-:Y:S01]  /*0820*/  ISETP.NE.AND P0, PT, R11, RZ, PT ;  /* 0x000000ff0b00720c */ /* 0x000fe20003f05270 */
[----:B--2---:R1:W-:Y:S02]  /*0830*/  STS [R5], R8 ;  /* 0x0000000805007388 */ /* 0x0043e40000000800 */
[----:B-1----:R-:W-:-:S10]  /*0840*/  IADD3 R5, PT, PT, R5, 0x4, RZ ;  /* 0x0000000405057810 */ /* 0x002fd40007ffe0ff */
[----:B------:R-:W-:Y:S05]  /*0850*/  @P0 BRA `(.L_x_28) ;  /* 0xfffffffc00e00947 */ /* 0x000fea000383ffff */
.L_x_23:
[----:B------:R-:W2:Y:S01]  /*0860*/  LDC.64 R8, c[0x0][0x390] ;  /* 0x0000e400ff087b82 */ /* 0x000ea20000000a00 */
[----:B------:R-:W-:Y:S01]  /*0870*/  IMAD R5, R0, 0x6, RZ ;  /* 0x0000000600057824 */ /* 0x000fe200078e02ff */
[----:B------:R-:W3:Y:S03]  /*0880*/  LDCU UR4, c[0x0][0x380] ;  /* 0x00007000ff0477ac */ /* 0x000ee60008000800 */
[----:B--2---:R-:W-:-:S05]  /*0890*/  IMAD.WIDE.U32 R8, R5, 0x4, R8 ;  /* 0x0000000405087825 */ /* 0x004fca00078e0008 */
[----:B------:R-:W2:Y:S04]  /*08a0*/  LDG.E.CONSTANT R10, desc[UR6][R8.64] ;  /* 0x00000006080a7981 */ /* 0x000ea8000c1e9900 */
[----:B------:R-:W4:Y:S04]  /*08b0*/  LDG.E.CONSTANT R12, desc[UR6][R8.64+0x4] ;  /* 0x00000406080c7981 */ /* 0x000f28000c1e9900 */
[----:B------:R-:W5:Y:S04]  /*08c0*/  LDG.E.CONSTANT R14, desc[UR6][R8.64+0x8] ;  /* 0x00000806080e7981 */ /* 0x000f68000c1e9900 */
[----:B-1----:R-:W5:Y:S04]  /*08d0*/  LDG.E.CONSTANT R16, desc[UR6][R8.64+0xc] ;  /* 0x00000c0608107981 */ /* 0x002f68000c1e9900 */
[----:B------:R-:W5:Y:S04]  /*08e0*/  LDG.E.CONSTANT R18, desc[UR6][R8.64+0x10] ;  /* 0x0000100608127981 */ /* 0x000f68000c1e9900 */
[----:B------:R-:W5:Y:S01]  /*08f0*/  LDG.E.CONSTANT R20, desc[UR6][R8.64+0x14] ;  /* 0x0000140608147981 */ /* 0x000f62000c1e9900 */
[----:B------:R-:W-:Y:S01]  /*0900*/  IMAD R5, R6, R7, R5 ;  /* 0x0000000706057224 */ /* 0x000fe200078e0205 */
[----:B---3--:R-:W-:-:S04]  /*0910*/  ISETP.GE.AND P0, PT, R3, UR4, PT ;  /* 0x0000000403007c0c */ /* 0x008fc8000bf06270 */
[----:B------:R-:W-:-:S05]  /*0920*/  LEA R5, R5, R4, 0x2 ;  /* 0x0000000405057211 */ /* 0x000fca00078e10ff */
[----:B--2---:R1:W-:Y:S04]  /*0930*/  STS [R5], R10 ;  /* 0x0000000a05007388 */ /* 0x0043e80000000800 */
[----:B----4-:R1:W-:Y:S04]  /*0940*/  STS [R5+0x4], R12 ;  /* 0x0000040c05007388 */ /* 0x0103e80000000800 */
[----:B-----5:R1:W-:Y:S04]  /*0950*/  STS [R5+0x8], R14 ;  /* 0x0000080e05007388 */ /* 0x0203e80000000800 */
[----:B------:R1:W-:Y:S04]  /*0960*/  STS [R5+0xc], R16 ;  /* 0x00000c1005007388 */ /* 0x0003e80000000800 */
[----:B------:R1:W-:Y:S04]  /*0970*/  STS [R5+0x10], R18 ;  /* 0x0000101205007388 */ /* 0x0003e80000000800 */
[----:B------:R1:W-:Y:S01]  /*0980*/  STS [R5+0x14], R20 ;  /* 0x0000141405007388 */ /* 0x0003e20000000800 */
[----:B------:R-:W-:Y:S06]  /*0990*/  BAR.SYNC.DEFER_BLOCKING 0x0 ;  /* 0x0000000000007b1d */ /* 0x000fec0000010000 */
[----:B------:R-:W-:Y:S05]  /*09a0*/  @P0 EXIT ;  /* 0x000000000000094d */ /* 0x000fea0003800000 */
[C---:B------:R-:W-:Y:S02]  /*09b0*/  ISETP.GE.AND P0, PT, R6.reuse, 0x2, PT ;  /* 0x000000020600780c */ /* 0x040fe40003f06270 */
[----:B------:R-:W-:-:S11]  /*09c0*/  IADD3 R9, PT, PT, R6, -0x1, RZ ;  /* 0xffffffff06097810 */ /* 0x000fd60007ffe0ff */
[----:B------:R-:W-:Y:S05]  /*09d0*/  @!P0 BRA `(.L_x_29) ;  /* 0x0000000800088947 */ /* 0x000fea0003800000 */
[----:B------:R-:W2:Y:S01]  /*09e0*/  LDCU UR4, c[0x0][0x384] ;  /* 0x00007080ff0477ac */ /* 0x000ea20008000800 */
[----:B------:R-:W-:Y:S01]  /*09f0*/  VIADD R6, R6, 0xfffffffe ;  /* 0xfffffffe06067836 */ /* 0x000fe20000000000 */
[----:B-1----:R-:W-:Y:S01]  /*0a00*/  LOP3.LUT R10, R9, 0x3, RZ, 0xc0, !PT ;  /* 0x00000003090a7812 */ /* 0x002fe200078ec0ff */
[----:B------:R-:W-:Y:S01]  /*0a10*/  IMAD R7, R0, R7, RZ ;  /* 0x0000000700077224 */ /* 0x000fe200078e02ff */
[----:B------:R-:W-:Y:S02]  /*0a20*/  MOV R11, RZ ;  /* 0x000000ff000b7202 */ /* 0x000fe40000000f00 */
[----:B------:R-:W-:Y:S02]  /*0a30*/  ISETP.GE.U32.AND P1, PT, R6, 0x3, PT ;  /* 0x000000030600780c */ /* 0x000fe40003f26070 */
[----:B------:R-:W-:Y:S02]  /*0a40*/  ISETP.NE.AND P0, PT, R10, RZ, PT ;  /* 0x000000ff0a00720c */ /* 0x000fe40003f05270 */
[----:B------:R-:W-:Y:S01]  /*0a50*/  LEA R8, R7, R4, 0x2 ;  /* 0x0000000407087211 */ /* 0x000fe200078e10ff */
[----:B--2---:R-:W-:-:S08]  /*0a60*/  IMAD R12, R3, UR4, RZ ;  /* 0x00000004030c7c24 */ /* 0x004fd0000f8e02ff */
[----:B------:R-:W-:Y:S05]  /*0a70*/  @!P1 BRA `(.L_x_30) ;  /* 0x00000004006c9947 */ /* 0x000fea0003800000 */
[----:B------:R-:W1:Y:S01]  /*0a80*/  LDCU.64 UR4, c[0x0][0x3a0] ;  /* 0x00007400ff0477ac */ /* 0x000e620008000a00 */
[----:B------:R-:W-:Y:S02]  /*0a90*/  LOP3.LUT R11, R9, 0xfffffffc, RZ, 0xc0, !PT ;  /* 0xfffffffc090b7812 */ /* 0x000fe400078ec0ff */
[----:B------:R-:W-:Y:S02]  /*0aa0*/  ISETP.NE.AND P1, PT, R0, RZ, PT ;  /* 0x000000ff0000720c */ /* 0x000fe40003f25270 */
[----:B------:R-:W-:Y:S02]  /*0ab0*/  MOV R13, R12 ;  /* 0x0000000c000d7202 */ /* 0x000fe40000000f00 */
[----:B------:R-:W-:Y:S01]  /*0ac0*/  IADD3 R14, PT, PT, -R11, RZ, RZ ;  /* 0x000000ff0b0e7210 */ /* 0x000fe20007ffe1ff */
[----:B-1----:R-:W-:-:S04]  /*0ad0*/  UIADD3 UR4, UP0, UPT, UR4, 0x8, URZ ;  /* 0x0000000804047890 */ /* 0x002fc8000ff1e0ff */
[----:B------:R-:W-:-:S12]  /*0ae0*/  UIADD3.X UR5, UPT, UPT, URZ, UR5, URZ, UP0, !UPT ;  /* 0x00000005ff057290 */ /* 0x000fd800087fe4ff */
.L_x_31:
[----:B------:R-:W-:Y:S01]  /*0af0*/  MOV R6, UR4 ;  /* 0x0000000400067c02 */ /* 0x000fe20008000f00 */
[----:B-1----:R-:W-:Y:S01]  /*0b00*/  IMAD.U32 R7, RZ, RZ, UR5 ;  /* 0x00000005ff077e24 */ /* 0x002fe2000f8e00ff */
[----:B------:R-:W-:Y:S03]  /*0b10*/  LDS R16, [R5] ;  /* 0x0000000005107984 */ /* 0x000fe60000000800 */
[----:B------:R-:W-:Y:S01]  /*0b20*/  IMAD.WIDE R6, R13, 0x4, R6 ;  /* 0x000000040d067825 */ /* 0x000fe200078e0206 */
[----:B------:R-:W-:Y:S04]  /*0b30*/  LDS R17, [R8] ;  /* 0x0000000008117984 */ /* 0x000fe80000000800 */
[----:B------:R-:W2:Y:S01]  /*0b40*/  @!P1 LDG.E R15, desc[UR6][R6.64+-0x8] ;  /* 0xfffff806060f9981 */ /* 0x000ea2000c1e1900 */
[----:B------:R-:W-:-:S03]  /*0b50*/  ISETP.NE.AND P2, PT, R0, RZ, PT ;  /* 0x000000ff0000720c */ /* 0x000fc60003f45270 */
[----:B------:R-:W-:Y:S04]  /*0b60*/  LDS R20, [R5+0x10] ;  /* 0x0000100005147984 */ /* 0x000fe80000000800 */
[----:B------:R-:W-:Y:S04]  /*0b70*/  LDS R18, [R5+0x4] ;  /* 0x0000040005127984 */ /* 0x000fe80000000800 */
[----:B------:R-:W-:Y:S04]  /*0b80*/  LDS R21, [R8+0x4] ;  /* 0x0000040008157984 */ /* 0x000fe80000000800 */
[----:B------:R-:W2:Y:S02]  /*0b90*/  @P1 LDS R15, [R2+-0x4] ;  /* 0xfffffc00020f1984 */ /* 0x000ea40000000800 */
[----:B--2---:R-:W-:-:S04]  /*0ba0*/  FFMA R17, R16, R15, R17 ;  /* 0x0000000f10117223 */ /* 0x004fc80000000011 */
[----:B------:R-:W-:-:S04]  /*0bb0*/  FMUL R19, R17, R20 ;  /* 0x0000001411137220 */ /* 0x000fc80000400000 */
[----:B------:R-:W-:-:S04]  /*0bc0*/  FFMA R18, R18, R15, -R19 ;  /* 0x0000000f12127223 */ /* 0x000fc80000000813 */
[----:B------:R-:W-:-:S05]  /*0bd0*/  FADD R21, R18, R21 ;  /* 0x0000001512157221 */ /* 0x000fca0000000000 */
[----:B------:R-:W-:Y:S04]  /*0be0*/  STS [R8], R21 ;  /* 0x0000001508007388 */ /* 0x000fe80000000800 */
[----:B------:R-:W1:Y:S04]  /*0bf0*/  LDS R18, [R5+0x14] ;  /* 0x0000140005127984 */ /* 0x000e680000000800 */
[----:B------:R-:W2:Y:S01]  /*0c00*/  LDS R16, [R5+0x8] ;  /* 0x0000080005107984 */ /* 0x000ea20000000800 */
[----:B-1----:R-:W-:-:S04]  /*0c10*/  FMUL R19, R17, R18 ;  /* 0x0000001211137220 */ /* 0x002fc80000400000 */
[----:B--2---:R-:W-:-:S05]  /*0c20*/  FFMA R19, R16, R15, -R19 ;  /* 0x0000000f10137223 */ /* 0x004fca0000000813 */
[----:B------:R-:W-:Y:S04]  /*0c30*/  STS [R8+0x4], R19 ;  /* 0x0000041308007388 */ /* 0x000fe80000000800 */
[----:B------:R-:W-:Y:S01]  /*0c40*/  STS [R2], R17 ;  /* 0x0000001102007388 */ /* 0x000fe20000000800 */
[----:B------:R-:W-:Y:S06]  /*0c50*/  BAR.SYNC.DEFER_BLOCKING 0x0 ;  /* 0x0000000000007b1d */ /* 0x000fec0000010000 */
[----:B------:R-:W-:Y:S04]  /*0c60*/  @P2 LDS R15, [R2+-0x4] ;  /* 0xfffffc00020f2984 */ /* 0x000fe80000000800 */
[----:B------:R-:W-:Y:S04]  /*0c70*/  LDS R16, [R5] ;  /* 0x0000000005107984 */ /* 0x000fe80000000800 */
[----:B------:R-:W1:Y:S04]  /*0c80*/  LDS R21, [R8] ;  /* 0x0000000008157984 */ /* 0x000e680000000800 */
[----:B------:R-:W2:Y:S04]  /*0c90*/  LDS R20, [R5+0x10] ;  /* 0x0000100005147984 */ /* 0x000ea80000000800 */
[----:B------:R-:W3:Y:S04]  /*0ca0*/  LDS R18, [R5+0x4] ;  /* 0x0000040005127984 */ /* 0x000ee80000000800 */
[----:B------:R-:W4:Y:S04]  /*0cb0*/  LDS R23, [R8+0x4] ;  /* 0x0000040008177984 */ /* 0x000f280000000800 */
[----:B------:R-:W1:Y:S02]  /*0cc0*/  @!P2 LDG.E R15, desc[UR6][R6.64+-0x4] ;  /* 0xfffffc06060fa981 */ /* 0x000e64000c1e1900 */
[----:B-1----:R-:W-:-:S04]  /*0cd0*/  FFMA R21, R16, R15, R21 ;  /* 0x0000000f10157223 */ /* 0x002fc80000000015 */
[----:B--2---:R-:W-:-:S04]  /*0ce0*/  FMUL R19, R21, R20 ;  /* 0x0000001415137220 */ /* 0x004fc80000400000 */
[----:B---3--:R-:W-:-:S04]  /*0cf0*/  FFMA R18, R18, R15, -R19 ;  /* 0x0000000f12127223 */ /* 0x008fc80000000813 */
[----:B----4-:R-:W-:-:S05]  /*0d00*/  FADD R23, R18, R23 ;  /* 0x0000001712177221 */ /* 0x010fca0000000000 */
        /* <DEDUP_REMOVED lines=33> */
[----:B------:R-:W1:Y:S01]  /*0f20*/  @!P2 LDG.E R15, desc[UR6][R6.64+0x4] ;  /* 0x00000406060fa981 */ /* 0x000e62000c1e1900 */
[----:B------:R-:W-:-:S02]  /*0f30*/  IADD3 R14, PT, PT, R14, 0x4, RZ ;  /* 0x000000040e0e7810 */ /* 0x000fc40007ffe0ff */
[----:B------:R-:W-:Y:S02]  /*0f40*/  IADD3 R13, PT, PT, R13, 0x4, RZ ;  /* 0x000000040d0d7810 */ /* 0x000fe40007ffe0ff */
[----:B------:R-:W-:Y:S01]  /*0f50*/  ISETP.NE.AND P2, PT, R14, RZ, PT ;  /* 0x000000ff0e00720c */ /* 0x000fe20003f45270 */
        /* <DEDUP_REMOVED lines=9> */
[----:B------:R1:W-:Y:S04]  /*0ff0*/  STS [R8+0x4], R7 ;  /* 0x0000040708007388 */ /* 0x0003e80000000800 */
[----:B------:R1:W-:Y:S01]  /*1000*/  STS [R2], R17 ;  /* 0x0000001102007388 */ /* 0x0003e20000000800 */
[----:B------:R-:W-:Y:S06]  /*1010*/  BAR.SYNC.DEFER_BLOCKING 0x0 ;  /* 0x0000000000007b1d */ /* 0x000fec0000010000 */
[----:B------:R-:W-:Y:S05]  /*1020*/  @P2 BRA `(.L_x_31) ;  /* 0xfffffff800b02947 */ /* 0x000fea000383ffff */
.L_x_30:
[----:B------:R-:W-:Y:S05]  /*1030*/  @!P0 BRA `(.L_x_29) ;  /* 0x0000000000708947 */ /* 0x000fea0003800000 */
[----:B-1----:R-:W1:Y:S01]  /*1040*/  LDC.64 R6, c[0x0][0x3a0] ;  /* 0x0000e800ff067b82 */ /* 0x002e620000000a00 */
[----:B------:R-:W-:Y:S02]  /*1050*/  IADD3 R13, PT, PT, R12, R11, RZ ;  /* 0x0000000b0c0d7210 */ /* 0x000fe40007ffe0ff */
[----:B------:R-:W-:Y:S02]  /*1060*/  ISETP.NE.AND P1, PT, R0, RZ, PT ;  /* 0x000000ff0000720c */ /* 0x000fe40003f25270 */
[----:B------:R-:W-:-:S11]  /*1070*/  IADD3 R12, PT, PT, -R10, RZ, RZ ;  /* 0x000000ff0a0c7210 */ /* 0x000fd60007ffe1ff */
.L_x_32:
[----:B------:R-:W-:Y:S01]  /*1080*/  @P1 LDS R14, [R2+-0x4] ;  /* 0xfffffc00020e1984 */ /* 0x000fe20000000800 */
[----:B-12---:R-:W-:-:S03]  /*1090*/  IMAD.WIDE R10, R13, 0x4, R6 ;  /* 0x000000040d0a7825 */ /* 0x006fc600078e0206 */
[----:B------:R-:W-:Y:S04]  /*10a0*/  LDS R15, [R5] ;  /* 0x00000000050f7984 */ /* 0x000fe80000000800 */
[----:B------:R-:W1:Y:S04]  /*10b0*/  LDS R16, [R8] ;  /* 0x0000000008107984 */ /* 0x000e680000000800 */
[----:B------:R-:W2:Y:S04]  /*10c0*/  LDS R18, [R5+0x10] ;  /* 0x0000100005127984 */ /* 0x000ea80000000800 */
[----:B------:R-:W3:Y:S04]  /*10d0*/  LDS R17, [R5+0x4] ;  /* 0x0000040005117984 */ /* 0x000ee80000000800 */
[----:B------:R-:W4:Y:S04]  /*10e0*/  LDS R20, [R8+0x4] ;  /* 0x0000040008147984 */ /* 0x000f280000000800 */
[----:B------:R-:W1:Y:S01]  /*10f0*/  @!P1 LDG.E R14, desc[UR6][R10.64] ;  /* 0x000000060a0e9981 */ /* 0x000e62000c1e1900 */
[----:B------:R-:W-:Y:S01]  /*1100*/  IADD3 R12, PT, PT, R12, 0x1, RZ ;  /* 0x000000010c0c7810 */ /* 0x000fe20007ffe0ff */
[----:B------:R-:W-:-:S03]  /*1110*/  VIADD R13, R13, 0x1 ;  /* 0x000000010d0d7836 */ /* 0x000fc60000000000 */
        /* <DEDUP_REMOVED lines=14> */
.L_x_29:
[----:B------:R-:W3:Y:S01]  /*1200*/  LDC R13, c[0x0][0x388] ;  /* 0x0000e200ff0d7b82 */ /* 0x000ee20000000800 */
[----:B------:R-:W3:Y:S02]  /*1210*/  LDCU UR4, c[0x0][0x384] ;  /* 0x00007080ff0477ac */ /* 0x000ee40008000800 */
[----:B---3--:R-:W-:-:S13]  /*1220*/  ISETP.LE.AND P0, PT, R13, UR4, PT ;  /* 0x000000040d007c0c */ /* 0x008fda000bf03270 */
[----:B------:R-:W-:Y:S05]  /*1230*/  @!P0 BRA `(.L_x_33) ;  /* 0x0000000800688947 */ /* 0x000fea0003800000 */
[----:B------:R-:W3:Y:S01]  /*1240*/  LDCU UR5, c[0x0][0x38c] ;  /* 0x00007180ff0577ac */ /* 0x000ee20008000800 */
[----:B-1----:R-:W-:Y:S01]  /*1250*/  IADD3 R7, PT, PT, -R13, UR4, RZ ;  /* 0x000000040d077c10 */ /* 0x002fe2000fffe1ff */
[----:B--2---:R-:W-:Y:S01]  /*1260*/  IMAD R8, R3, UR4, RZ ;  /* 0x0000000403087c24 */ /* 0x004fe2000f8e02ff */
[----:B------:R-:W-:Y:S02]  /*1270*/  MOV R17, R9 ;  /* 0x0000000900117202 */ /* 0x000fe40000000f00 */
[C---:B------:R-:W-:Y:S02]  /*1280*/  IADD3 R6, PT, PT, R7.reuse, 0x1, RZ ;  /* 0x0000000107067810 */ /* 0x040fe40007ffe0ff */
[----:B------:R-:W-:Y:S02]  /*1290*/  ISETP.GE.U32.AND P0, PT, R7, 0x3, PT ;  /* 0x000000030700780c */ /* 0x000fe40003f06070 */
[----:B------:R-:W-:Y:S01]  /*12a0*/  LOP3.LUT P1, R16, R6, 0x3, RZ, 0xc0, !PT ;  /* 0x0000000306107812 */ /* 0x000fe2000782c0ff */
[----:B---3--:R-:W-:-:S05]  /*12b0*/  IMAD R7, R0, UR5, RZ ;  /* 0x0000000500077c24 */ /* 0x008fca000f8e02ff */
[----:B------:R-:W-:-:S07]  /*12c0*/  LEA R14, R7, R4, 0x2 ;  /* 0x00000004070e7211 */ /* 0x000fce00078e10ff */
[----:B------:R-:W-:Y:S05]  /*12d0*/  @!P1 BRA `(.L_x_34) ;  /* 0x0000000000909947 */ /* 0x000fea0003800000 */
[----:B------:R-:W1:Y:S01]  /*12e0*/  LDC R12, c[0x0][0x388] ;  /* 0x0000e200ff0c7b82 */ /* 0x000e620000000800 */
[----:B------:R-:W-:Y:S02]  /*12f0*/  IADD3 R13, PT, PT, R8, -0x1, R13 ;  /* 0xffffffff080d7810 */ /* 0x000fe40007ffe00d */
[----:B------:R-:W-:Y:S02]  /*1300*/  IADD3 R16, PT, PT, -R16, RZ, RZ ;  /* 0x000000ff10107210 */ /* 0x000fe40007ffe1ff */
[----:B------:R-:W-:-:S03]  /*1310*/  MOV R15, R8 ;  /* 0x00000008000f7202 */ /* 0x000fc60000000f00 */
[----:B------:R-:W2:Y:S04]  /*1320*/  LDC.64 R6, c[0x0][0x3a0] ;  /* 0x0000e800ff067b82 */ /* 0x000ea80000000a00 */
.L_x_35:
[C---:B------:R-:W-:Y:S01]  /*1330*/  ISETP.NE.AND P1, PT, R0.reuse, RZ, PT ;  /* 0x000000ff0000720c */ /* 0x040fe20003f25270 */
[C---:B--2---:R-:W-:Y:S01]  /*1340*/  IMAD.WIDE R10, R13.reuse, 0x4, R6 ;  /* 0x000000040d0a7825 */ /* 0x044fe200078e0206 */
[----:B------:R-:W-:Y:S04]  /*1350*/  LDS R18, [R5] ;  /* 0x0000000005127984 */ /* 0x000fe80000000800 */
[----:B------:R-:W-:Y:S04]  /*1360*/  LDS R19, [R14] ;  /* 0x000000000e137984 */ /* 0x000fe80000000800 */
[----:B------:R-:W-:Y:S04]  /*1370*/  LDS R21, [R5+0x10] ;  /* 0x0000100005157984 */ /* 0x000fe80000000800 */
[----:B------:R-:W2:Y:S04]  /*1380*/  @P1 LDS R17, [R2+-0x4] ;  /* 0xfffffc0002111984 */ /* 0x000ea80000000800 */
[----:B------:R-:W3:Y:S04]  /*1390*/  LDS R20, [R5+0x4] ;  /* 0x0000040005147984 */ /* 0x000ee80000000800 */
[----:B------:R-:W4:Y:S04]  /*13a0*/  LDS R23, [R14+0x4] ;  /* 0x000004000e177984 */ /* 0x000f280000000800 */
[----:B------:R-:W2:Y:S01]  /*13b0*/  @!P1 LDG.E R17, desc[UR6][R10.64] ;  /* 0x000000060a119981 */ /* 0x000ea2000c1e1900 */
[----:B------:R-:W-:Y:S01]  /*13c0*/  ISETP.GE.AND P1, PT, R0, R9, PT ;  /* 0x000000090000720c */ /* 0x000fe20003f26270 */
[----:B------:R-:W-:Y:S01]  /*13d0*/  VIADD R16, R16, 0x1 ;  /* 0x0000000110107836 */ /* 0x000fe20000000000 */
[----:B------:R-:W-:Y:S01]  /*13e0*/  IADD3 R13, PT, PT, R13, 0x1, RZ ;  /* 0x000000010d0d7810 */ /* 0x000fe20007ffe0ff */
[----:B--2---:R-:W-:-:S04]  /*13f0*/  FFMA R25, R18, R17, R19 ;  /* 0x0000001112197223 */ /* 0x004fc80000000013 */
[----:B------:R-:W-:-:S04]  /*1400*/  FMUL R21, R25, R21 ;  /* 0x0000001519157220 */ /* 0x000fc80000400000 */
[----:B---3--:R-:W-:-:S04]  /*1410*/  FFMA R20, R20, R17, -R21 ;  /* 0x0000001114147223 */ /* 0x008fc80000000815 */
[----:B----4-:R-:W-:-:S05]  /*1420*/  FADD R23, R20, R23 ;  /* 0x0000001714177221 */ /* 0x010fca0000000000 */
[----:B------:R-:W-:Y:S04]  /*1430*/  STS [R14], R23 ;  /* 0x000000170e007388 */ /* 0x000fe80000000800 */
[----:B------:R-:W2:Y:S04]  /*1440*/  LDS R10, [R5+0x14] ;  /* 0x00001400050a7984 */ /* 0x000ea80000000800 */
[----:B------:R-:W3:Y:S01]  /*1450*/  LDS R18, [R5+0x8] ;  /* 0x0000080005127984 */ /* 0x000ee20000000800 */
[----:B--2---:R-:W-:Y:S01]  /*1460*/  FMUL R19, R25, R10 ;  /* 0x0000000a19137220 */ /* 0x004fe20000400000 */
[C---:B------:R-:W-:Y:S01]  /*1470*/  IMAD.WIDE R10, R15.reuse, 0x4, R6 ;  /* 0x000000040f0a7825 */ /* 0x040fe200078e0206 */
[----:B------:R-:W-:-:S03]  /*1480*/  IADD3 R15, PT, PT, R15, 0x1, RZ ;  /* 0x000000010f0f7810 */ /* 0x000fc60007ffe0ff */
[----:B---3--:R-:W-:Y:S01]  /*1490*/  FFMA R19, R18, R17, -R19 ;  /* 0x0000001112137223 */ /* 0x008fe20000000813 */
[----:B-1----:R-:W-:Y:S01]  /*14a0*/  MOV R17, R12 ;  /* 0x0000000c00117202 */ /* 0x002fe20000000f00 */
[----:B------:R3:W-:Y:S03]  /*14b0*/  @P1 STG.E desc[UR6][R10.64], R25 ;  /* 0x000000190a001986 */ /* 0x0007e6000c101906 */
[----:B------:R-:W-:Y:S01]  /*14c0*/  IADD3 R12, PT, PT, R17, 0x1, RZ ;  /* 0x00000001110c7810 */ /* 0x000fe20007ffe0ff */
[----:B------:R3:W-:Y:S04]  /*14d0*/  STS [R14+0x4], R19 ;  /* 0x000004130e007388 */ /* 0x0007e80000000800 */
[----:B------:R3:W-:Y:S01]  /*14e0*/  @!P1 STS [R2], R25 ;  /* 0x0000001902009388 */ /* 0x0007e20000000800 */
[----:B------:R-:W-:Y:S01]  /*14f0*/  BAR.SYNC.DEFER_BLOCKING 0x0 ;  /* 0x0000000000007b1d */ /* 0x000fe20000010000 */
[----:B------:R-:W-:-:S13]  /*1500*/  ISETP.NE.AND P1, PT, R16, RZ, PT ;  /* 0x000000ff1000720c */ /* 0x000fda0003f25270 */
[----:B---3--:R-:W-:Y:S05]  /*1510*/  @P1 BRA `(.L_x_35) ;  /* 0xfffffffc00841947 */ /* 0x008fea000383ffff */
.L_x_34:
[----:B------:R-:W-:Y:S05]  /*1520*/  @!P0 BRA `(.L_x_33) ;  /* 0x0000000400ac8947 */ /* 0x000fea0003800000 */
[----:B------:R-:W1:Y:S01]  /*1530*/  LDC.64 R6, c[0x0][0x3a0] ;  /* 0x0000e800ff067b82 */ /* 0x000e620000000a00 */
[----:B------:R-:W2:Y:S01]  /*1540*/  LDCU UR4, c[0x0][0x384] ;  /* 0x00007080ff0477ac */ /* 0x000ea20008000800 */
[----:B------:R-:W-:Y:S01]  /*1550*/  IADD3 R15, PT, PT, R8, R17, RZ ;  /* 0x00000011080f7210 */ /* 0x000fe20007ffe0ff */
[C---:B------:R-:W-:Y:S01]  /*1560*/  VIADD R16, R17.reuse, 0x1 ;  /* 0x0000000111107836 */ /* 0x040fe20000000000 */
[----:B------:R-:W3:Y:S01]  /*1570*/  LDCU UR5, c[0x0][0x388] ;  /* 0x00007100ff0577ac */ /* 0x000ee20008000800 */
[----:B------:R-:W4:Y:S01]  /*1580*/  LDCU.64 UR8, c[0x0][0x3a0] ;  /* 0x00007400ff0877ac */ /* 0x000f220008000a00 */
[----:B--2---:R-:W-:Y:S02]  /*1590*/  IADD3 R18, PT, PT, R17, -UR4, RZ ;  /* 0x8000000411127c10 */ /* 0x004fe4000fffe0ff */
[----:B---3--:R-:W-:-:S07]  /*15a0*/  IADD3 R17, PT, PT, R15, -UR5, RZ ;  /* 0x800000050f117c10 */ /* 0x008fce000fffe0ff */
.L_x_36:
[C---:B------:R-:W-:Y:S01]  /*15b0*/  ISETP.NE.AND P0, PT, R0.reuse, RZ, PT ;  /* 0x000000ff0000720c */ /* 0x040fe20003f05270 */
[----:B---3--:R-:W-:Y:S04]  /*15c0*/  LDS R13, [R5] ;  /* 0x00000000050d7984 */ /* 0x008fe80000000800 */
[----:B------:R-:W-:Y:S04]  /*15d0*/  LDS R20, [R14] ;  /* 0x000000000e147984 */ /* 0x000fe80000000800 */
[----:B------:R-:W-:Y:S04]  /*15e0*/  LDS R21, [R5+0x10] ;  /* 0x0000100005157984 */ /* 0x000fe80000000800 */
[----:B-1----:R-:W-:Y:S01]  /*15f0*/  @!P0 IMAD.WIDE R10, R15, 0x4, R6 ;  /* 0x000000040f0a8825 */ /* 0x002fe200078e0206 */
[----:B------:R-:W-:Y:S04]  /*1600*/  LDS R19, [R5+0x4] ;  /* 0x0000040005137984 */ /* 0x000fe80000000800 */
[----:B------:R1:W2:Y:S01]  /*1610*/  @!P0 LDG.E R12, desc[UR6][R10.64] ;  /* 0x000000060a0c8981 */ /* 0x0002a2000c1e1900 */
[----:B------:R-:W-:-:S03]  /*1620*/  ISETP.GE.AND P1, PT, R0, R9, PT ;  /* 0x000000090000720c */ /* 0x000fc60003f26270 */
[----:B------:R-:W-:Y:S01]  /*1630*/  LDS R22, [R14+0x4] ;  /* 0x000004000e167984 */ /* 0x000fe20000000800 */
[----:B-1----:R-:W-:-:S03]  /*1640*/  IADD3 R11, PT, PT, R17, 0x1, RZ ;  /* 0x00000001110b7810 */ /* 0x002fc60007ffe0ff */
[----:B------:R-:W2:Y:S01]  /*1650*/  @P0 LDS R12, [R2+-0x4] ;  /* 0xfffffc00020c0984 */ /* 0x000ea20000000800 */
[----:B------:R-:W-:Y:S01]  /*1660*/  ISETP.NE.AND P0, PT, R0, RZ, PT ;  /* 0x000000ff0000720c */ /* 0x000fe20003f05270 */
[----:B--2---:R-:W-:-:S04]  /*1670*/  FFMA R25, R13, R12, R20 ;  /* 0x0000000c0d197223 */ /* 0x004fc80000000014 */
[----:B------:R-:W-:-:S04]  /*1680*/  FMUL R20, R25, R21 ;  /* 0x0000001519147220 */ /* 0x000fc80000400000 */
[----:B------:R-:W-:-:S04]  /*1690*/  FFMA R19, R19, R12, -R20 ;  /* 0x0000000c13137223 */ /* 0x000fc80000000814 */
[----:B------:R-:W-:-:S05]  /*16a0*/  FADD R19, R19, R22 ;  /* 0x0000001613137221 */ /* 0x000fca0000000000 */
[----:B------:R-:W-:Y:S04]  /*16b0*/  STS [R14], R19 ;  /* 0x000000130e007388 */ /* 0x000fe80000000800 */
[----:B------:R-:W1:Y:S04]  /*16c0*/  LDS R10, [R5+0x14] ;  /* 0x00001400050a7984 */ /* 0x000e680000000800 */
[----:B------:R-:W2:Y:S01]  /*16d0*/  LDS R13, [R5+0x8] ;  /* 0x00000800050d7984 */ /* 0x000ea20000000800 */
[----:B-1----:R-:W-:Y:S01]  /*16e0*/  FMUL R20, R25, R10 ;  /* 0x0000000a19147220 */ /* 0x002fe20000400000 */
[----:B------:R-:W-:-:S04]  /*16f0*/  IMAD.WIDE R10, R11, 0x4, R6 ;  /* 0x000000040b0a7825 */ /* 0x000fc800078e0206 */
[----:B--2---:R-:W-:Y:S01]  /*1700*/  FFMA R21, R13, R12, -R20 ;  /* 0x0000000c0d157223 */ /* 0x004fe20000000814 */
[----:B------:R-:W-:Y:S01]  /*1710*/  IADD3 R13, PT, PT, R16, -0x1, RZ ;  /* 0xffffffff100d7810 */ /* 0x000fe20007ffe0ff */
[----:B------:R-:W-:Y:S03]  /*1720*/  @P1 STG.E desc[UR6][R10.64], R25 ;  /* 0x000000190a001986 */ /* 0x000fe6000c101906 */
[----:B------:R-:W-:Y:S01]  /*1730*/  SHF.R.S32.HI R23, RZ, 0x1f, R13 ;  /* 0x0000001fff177819 */ /* 0x000fe2000001140d */
[----:B------:R-:W-:Y:S04]  /*1740*/  STS [R14+0x4], R21 ;  /* 0x000004150e007388 */ /* 0x000fe80000000800 */
[----:B------:R-:W-:Y:S01]  /*1750*/  @!P1 STS [R2], R25 ;  /* 0x0000001902009388 */ /* 0x000fe20000000800 */
[----:B------:R-:W-:Y:S01]  /*1760*/  BAR.SYNC.DEFER_BLOCKING 0x0 ;  /* 0x0000000000007b1d */ /* 0x000fe20000010000 */
[----:B------:R-:W-:-:S04]  /*1770*/  IADD3 R13, P1, PT, R8, R13, RZ ;  /* 0x0000000d080d7210 */ /* 0x000fc80007f3e0ff */
[----:B------:R-:W-:Y:S02]  /*1780*/  LEA.HI.X.SX32 R20, R8, R23, 0x1, P1 ;  /* 0x0000001708147211 */ /* 0x000fe400008f0eff */
[----:B----4-:R-:W-:-:S04]  /*1790*/  LEA R12, P1, R13, UR8, 0x2 ;  /* 0x000000080d0c7c11 */ /* 0x010fc8000f8210ff */
[----:B------:R-:W-:Y:S01]  /*17a0*/  LEA.HI.X R13, R13, UR9, R20, 0x2, P1 ;  /* 0x000000090d0d7c11 */ /* 0x000fe200088f1414 */
[----:B------:R-:W-:Y:S04]  /*17b0*/  @P0 LDS R19, [R2+-0x4] ;  /* 0xfffffc0002130984 */ /* 0x000fe80000000800 */
[----:B------:R-:W-:Y:S04]  /*17c0*/  LDS R20, [R5] ;  /* 0x0000000005147984 */ /* 0x000fe80000000800 */
[----:B------:R-:W1:Y:S04]  /*17d0*/  LDS R21, [R14] ;  /* 0x000000000e157984 */ /* 0x000e680000000800 */
[----:B------:R-:W2:Y:S04]  /*17e0*/  LDS R24, [R5+0x10] ;  /* 0x0000100005187984 */ /* 0x000ea80000000800 */
[----:B------:R-:W3:Y:S04]  /*17f0*/  LDS R22, [R5+0x4] ;  /* 0x0000040005167984 */ /* 0x000ee80000000800 */
[----:B------:R-:W4:Y:S04]  /*1800*/  LDS R25, [R14+0x4] ;  /* 0x000004000e197984 */ /* 0x000f280000000800 */
[----:B------:R-:W1:Y:S01]  /*1810*/  @!P0 LDG.E R19, desc[UR6][R12.64+0x4] ;  /* 0x000004060c138981 */ /* 0x000e62000c1e1900 */
[----:B------:R-:W-:Y:S01]  /*1820*/  ISETP.GE.AND P1, PT, R0, R9, PT ;  /* 0x000000090000720c */ /* 0x000fe20003f26270 */
[----:B-1----:R-:W-:-:S04]  /*1830*/  FFMA R21, R20, R19, R21 ;  /* 0x0000001314157223 */ /* 0x002fc80000000015 */
[----:B--2---:R-:W-:-:S08]  /*1840*/  FMUL R23, R21, R24 ;  /* 0x0000001815177220 */ /* 0x004fd00000400000 */
[----:B------:R-:W-:Y:S01]  /*1850*/  @P1 STG.E desc[UR6][R10.64+0x4], R21 ;  /* 0x000004150a001986 */ /* 0x000fe2000c101906 */
        /* <DEDUP_REMOVED lines=8> */
[----:B------:R-:W-:Y:S01]  /*18e0*/  @!P1 STS [R2], R21 ;  /* 0x0000001502009388 */ /* 0x000fe20000000800 */
        /* <DEDUP_REMOVED lines=9> */
[----:B--2---:R-:W-:Y:S01]  /*1980*/  FMUL R25, R23, R24 ;  /* 0x0000001817197220 */ /* 0x004fe20000400000 */
[----:B------:R-:W-:Y:S03]  /*1990*/  @P1 STG.E desc[UR6][R10.64+0x8], R23 ;  /* 0x000008170a001986 */ /* 0x000fe6000c101906 */
        /* <DEDUP_REMOVED lines=17> */
[----:B------:R-:W-:Y:S01]  /*1ab0*/  IADD3 R18, PT, PT, R18, 0x4, RZ ;  /* 0x0000000412127810 */ /* 0x000fe20007ffe0ff */
[----:B------:R-:W-:Y:S01]  /*1ac0*/  VIADD R16, R16, 0x4 ;  /* 0x0000000410107836 */ /* 0x000fe20000000000 */
[----:B------:R-:W-:-:S02]  /*1ad0*/  IADD3 R17, PT, PT, R17, 0x4, RZ ;  /* 0x0000000411117810 */ /* 0x000fc40007ffe0ff */
[----:B------:R-:W-:Y:S02]  /*1ae0*/  ISETP.NE.AND P0, PT, R18, RZ, PT ;  /* 0x000000ff1200720c */ /* 0x000fe40003f05270 */
[----:B------:R-:W-:Y:S01]  /*1af0*/  IADD3 R15, PT, PT, R15, 0x4, RZ ;  /* 0x000000040f0f7810 */ /* 0x000fe20007ffe0ff */
        /* <DEDUP_REMOVED lines=11> */
[----:B------:R3:W-:Y:S01]  /*1bb0*/  @!P1 STS [R2], R25 ;  /* 0x0000001902009388 */ /* 0x0007e20000000800 */
[----:B------:R-:W-:Y:S06]  /*1bc0*/  BAR.SYNC.DEFER_BLOCKING 0x0 ;  /* 0x0000000000007b1d */ /* 0x000fec0000010000 */
[----:B------:R-:W-:Y:S05]  /*1bd0*/  @P0 BRA `(.L_x_36) ;  /* 0xfffffff800740947 */ /* 0x000fea000383ffff */
.L_x_33:
[----:B-1----:R-:W1:Y:S02]  /*1be0*/  LDC R7, c[0x0][0x388] ;  /* 0x0000e200ff077b82 */ /* 0x002e640000000800 */
[----:B-1----:R-:W-:-:S13]  /*1bf0*/  ISETP.GE.AND P0, PT, R7, 0x1, PT ;  /* 0x000000010700780c */ /* 0x002fda0003f06270 */
[----:B------:R-:W-:Y:S05]  /*1c00*/  @!P0 EXIT ;  /* 0x000000000000894d */ /* 0x000fea0003800000 */
[----:B------:R-:W1:Y:S01]  /*1c10*/  LDCU UR4, c[0x0][0x38c] ;  /* 0x00007180ff0477ac */ /* 0x000e620008000800 */
[C---:B------:R-:W-:Y:S02]  /*1c20*/  ISETP.GE.U32.AND P0, PT, R7.reuse, 0x4, PT ;  /* 0x000000040700780c */ /* 0x040fe40003f06070 */
[----:B--2---:R-:W-:Y:S01]  /*1c30*/  LOP3.LUT R8, R7, 0x3, RZ, 0xc0, !PT ;  /* 0x0000000307087812 */ /* 0x004fe200078ec0ff */
[----:B-1----:R-:W-:-:S05]  /*1c40*/  IMAD R11, R0, UR4, RZ ;  /* 0x00000004000b7c24 */ /* 0x002fca000f8e02ff */
[----:B------:R-:W-:Y:S01]  /*1c50*/  LEA R4, R11, R4, 0x2 ;  /* 0x000000040b047211 */ /* 0x000fe200078e10ff */
[----:B------:R-:W-:-:S04]  /*1c60*/  HFMA2 R11, -RZ, RZ, 0, 0 ;  /* 0x00000000ff0b7431 */ /* 0x000fc800000001ff */
[----:B------:R-:W-:Y:S05]  /*1c70*/  @!P0 BRA `(.L_x_37) ;  /* 0x0000000400c08947 */ /* 0x000fea0003800000 */
[----:B------:R-:W1:Y:S01]  /*1c80*/  LDC R10, c[0x0][0x384] ;  /* 0x0000e100ff0a7b82 */ /* 0x000e620000000800 */
[----:B------:R-:W2:Y:S01]  /*1c90*/  LDCU.64 UR4, c[0x0][0x3a0] ;  /* 0x00007400ff0477ac */ /* 0x000ea20008000a00 */
[----:B------:R-:W-:Y:S01]  /*1ca0*/  BSSY.RECONVERGENT B0, `(.L_x_37) ;  /* 0x000006d000007945 */ /* 0x000fe20003800200 */
[----:B------:R-:W-:Y:S02]  /*1cb0*/  LOP3.LUT R11, R7, 0x7ffffffc, RZ, 0xc0, !PT ;  /* 0x7ffffffc070b7812 */ /* 0x000fe400078ec0ff */
[----:B------:R-:W-:Y:S01]  /*1cc0*/  MOV R12, RZ ;  /* 0x000000ff000c7202 */ /* 0x000fe20000000f00 */
[----:B--2---:R-:W-:-:S04]  /*1cd0*/  UIADD3 UR4, UP0, UPT, UR4, 0x8, URZ ;  /* 0x0000000804047890 */ /* 0x004fc8000ff1e0ff */
[----:B------:R-:W-:Y:S01]  /*1ce0*/  UIADD3.X UR5, UPT, UPT, URZ, UR5, URZ, UP0, !UPT ;  /* 0x00000005ff057290 */ /* 0x000fe200087fe4ff */
[----:B-1----:R-:W-:-:S05]  /*1cf0*/  IMAD R10, R3, R10, R10 ;  /* 0x0000000a030a7224 */ /* 0x002fca00078e020a */
[----:B------:R-:W-:-:S07]  /*1d00*/  IADD3 R10, PT, PT, R10, 0x1, -R7 ;  /* 0x000000010a0a7810 */ /* 0x000fce0007ffe807 */
.L_x_42:
[----:B------:R-:W-:Y:S01]  /*1d10*/  ISETP.GT.U32.AND P3, PT, R0, R12, PT ;  /* 0x0000000c0000720c */ /* 0x000fe20003f64070 */
[C---:B------:R-:W-:Y:S01]  /*1d20*/  VIADD R7, R12.reuse, 0x1 ;  /* 0x000000010c077836 */ /* 0x040fe20000000000 */
[----:B------:R-:W-:Y:S02]  /*1d30*/  MOV R6, UR4 ;  /* 0x0000000400067c02 */ /* 0x000fe40008000f00 */
[----:B-1234-:R-:W-:Y:S02]  /*1d40*/  IADD3 R13, PT, PT, R12, 0x2, RZ ;  /* 0x000000020c0d7810 */ /* 0x01efe40007ffe0ff */
[----:B------:R-:W-:Y:S02]  /*1d50*/  ISETP.GT.U32.AND P0, PT, R0, R7, PT ;  /* 0x000000070000720c */ /* 0x000fe40003f04070 */
[----:B------:R-:W-:Y:S02]  /*1d60*/  MOV R7, UR5 ;  /* 0x0000000500077c02 */ /* 0x000fe40008000f00 */
[----:B------:R-:W-:-:S02]  /*1d70*/  IADD3 R15, PT, PT, R12, 0x3, RZ ;  /* 0x000000030c0f7810 */ /* 0x000fc40007ffe0ff */
[----:B------:R-:W-:Y:S01]  /*1d80*/  ISETP.GT.U32.AND P1, PT, R0, R13, PT ;  /* 0x0000000d0000720c */ /* 0x000fe20003f24070 */
[----:B------:R-:W-:Y:S01]  /*1d90*/  IMAD.WIDE R6, R10, 0x4, R6 ;  /* 0x000000040a067825 */ /* 0x000fe200078e0206 */
[----:B------:R-:W-:Y:S01]  /*1da0*/  ISETP.GT.U32.AND P2, PT, R0, R15, PT ;  /* 0x0000000f0000720c */ /* 0x000fe20003f44070 */
[----:B------:R-:W-:-:S12]  /*1db0*/  @!P3 BRA `(.L_x_38) ;  /* 0x000000000054b947 */ /* 0x000fd80003800000 */
[----:B------:R-:W-:Y:S01]  /*1dc0*/  LDS R13, [R2+-0x4] ;  /* 0xfffffc00020d7984 */ /* 0x000fe20000000800 */
[----:B------:R-:W-:Y:S01]  /*1dd0*/  ISETP.GE.AND P3, PT, R0, R9, PT ;  /* 0x000000090000720c */ /* 0x000fe20003f66270 */
[----:B------:R-:W-:Y:S05]  /*1de0*/  WARPSYNC.ALL ;  /* 0x0000000000007948 */ /* 0x000fea0003800000 */
[----:B------:R-:W-:Y:S04]  /*1df0*/  LDS R14, [R5] ;  /* 0x00000000050e7984 */ /* 0x000fe80000000800 */
[----:B------:R-:W1:Y:S04]  /*1e00*/  LDS R16, [R4] ;  /* 0x0000000004107984 */ /* 0x000e680000000800 */
[----:B------:R-:W2:Y:S04]  /*1e10*/  LDS R20, [R5+0x10] ;  /* 0x0000100005147984 */ /* 0x000ea80000000800 */
[----:B------:R-:W3:Y:S04]  /*1e20*/  LDS R18, [R5+0x4] ;  /* 0x0000040005127984 */ /* 0x000ee80000000800 */
[----:B------:R-:W4:Y:S01]  /*1e30*/  LDS R22, [R4+0x4] ;  /* 0x0000040004167984 */ /* 0x000f220000000800 */
        /* <DEDUP_REMOVED lines=13> */
.L_x_38:
[----:B------:R-:W-:Y:S05]  /*1f10*/  @!P0 BRA `(.L_x_39) ;  /* 0x0000000000548947 */ /* 0x000fea0003800000 */
[----:B-1----:R-:W-:Y:S01]  /*1f20*/  LDS R13, [R2+-0x4] ;  /* 0xfffffc00020d7984 */ /* 0x002fe20000000800 */
        /* <DEDUP_REMOVED lines=20> */
.L_x_39:
[----:B------:R-:W-:Y:S05]  /*2070*/  @!P1 BRA `(.L_x_40) ;  /* 0x0000000000549947 */ /* 0x000fea0003800000 */
[----:B-12---:R-:W-:Y:S01]  /*2080*/  LDS R13, [R2+-0x4] ;  /* 0xfffffc00020d7984 */ /* 0x006fe20000000800 */
        /* <DEDUP_REMOVED lines=20> */
.L_x_40:
[----:B------:R-:W-:Y:S05]  /*21d0*/  @!P2 BRA `(.L_x_41) ;  /* 0x000000000054a947 */ /* 0x000fea0003800000 */
[----:B-123--:R-:W-:Y:S01]  /*21e0*/  LDS R13, [R2+-0x4] ;  /* 0xfffffc00020d7984 */ /* 0x00efe20000000800 */
        /* <DEDUP_REMOVED lines=20> */
.L_x_41:
[----:B------:R-:W-:Y:S01]  /*2330*/  IADD3 R12, PT, PT, R12, 0x4, RZ ;  /* 0x000000040c0c7810 */ /* 0x000fe20007ffe0ff */
[----:B------:R-:W-:-:S03]  /*2340*/  VIADD R10, R10, 0x4 ;  /* 0x000000040a0a7836 */ /* 0x000fc60000000000 */
[----:B------:R-:W-:-:S13]  /*2350*/  ISETP.NE.AND P0, PT, R12, R11, PT ;  /* 0x0000000b0c00720c */ /* 0x000fda0003f05270 */
[----:B------:R-:W-:Y:S05]  /*2360*/  @P0 BRA `(.L_x_42) ;  /* 0xfffffff800680947 */ /* 0x000fea000383ffff */
[----:B------:R-:W-:Y:S05]  /*2370*/  BSYNC.RECONVERGENT B0 ;  /* 0x0000000000007941 */ /* 0x000fea0003800200 */
.L_x_37:
[----:B------:R-:W-:-:S13]  /*2380*/  ISETP.NE.AND P0, PT, R8, RZ, PT ;  /* 0x000000ff0800720c */ /* 0x000fda0003f05270 */
[----:B------:R-:W-:Y:S05]  /*2390*/  @!P0 EXIT ;  /* 0x000000000000894d */ /* 0x000fea0003800000 */
[----:B------:R-:W5:Y:S01]  /*23a0*/  LDC R10, c[0x0][0x384] ;  /* 0x0000e100ff0a7b82 */ /* 0x000f620000000800 */
[----:B------:R-:W0:Y:S01]  /*23b0*/  LDCU UR8, c[0x0][0x388] ;  /* 0x00007100ff0877ac */ /* 0x000e220008000800 */
[----:B------:R-:W-:-:S06]  /*23c0*/  IADD3 R8, PT, PT, -R8, RZ, RZ ;  /* 0x000000ff08087210 */ /* 0x000fcc0007ffe1ff */
[----:B------:R-:W1:Y:S01]  /*23d0*/  LDC.64 R6, c[0x0][0x3a0] ;  /* 0x0000e800ff067b82 */ /* 0x000e620000000a00 */
[----:B-----5:R-:W-:-:S05]  /*23e0*/  IMAD R10, R3, R10, R10 ;  /* 0x0000000a030a7224 */ /* 0x020fca00078e020a */
[----:B0-----:R-:W-:-:S04]  /*23f0*/  IADD3 R3, PT, PT, R11, -UR8, R10 ;  /* 0x800000080b037c10 */ /* 0x001fc8000fffe00a */
[----:B-1----:R-:W-:-:S07]  /*2400*/  IADD3 R3, PT, PT, R3, 0x1, RZ ;  /* 0x0000000103037810 */ /* 0x002fce0007ffe0ff */
.L_x_44:
[----:B------:R-:W-:Y:S02]  /*2410*/  ISETP.GT.U32.AND P0, PT, R0, R11, PT ;  /* 0x0000000b0000720c */ /* 0x000fe40003f04070 */
[----:B------:R-:W-:-:S04]  /*2420*/  IADD3 R8, PT, PT, R8, 0x1, RZ ;  /* 0x0000000108087810 */ /* 0x000fc80007ffe0ff */
[----:B------:R-:W-:-:S07]  /*2430*/  ISETP.NE.AND P1, PT, R8, RZ, PT ;  /* 0x000000ff0800720c */ /* 0x000fce0003f25270 */
[----:B0-----:R-:W-:Y:S06]  /*2440*/  @!P0 BRA `(.L_x_43) ;  /* 0x0000000000588947 */ /* 0x001fec0003800000 */
[----:B------:R-:W-:Y:S01]  /*2450*/  LDS R10, [R2+-0x4] ;  /* 0xfffffc00020a7984 */ /* 0x000fe20000000800 */
[----:B------:R-:W-:Y:S01]  /*2460*/  ISETP.GE.AND P0, PT, R0, R9, PT ;  /* 0x000000090000720c */ /* 0x000fe20003f06270 */
[----:B------:R-:W-:Y:S05]  /*2470*/  WARPSYNC.ALL ;  /* 0x0000000000007948 */ /* 0x000fea0003800000 */
[----:B--234-:R-:W-:Y:S04]  /*2480*/  LDS R13, [R5] ;  /* 0x00000000050d7984 */ /* 0x01cfe80000000800 */
[----:B------:R-:W0:Y:S04]  /*2490*/  LDS R15, [R4] ;  /* 0x00000000040f7984 */ /* 0x000e280000000800 */
[----:B------:R-:W1:Y:S04]  /*24a0*/  LDS R12, [R5+0x10] ;  /* 0x00001000050c7984 */ /* 0x000e680000000800 */
[----:B------:R-:W2:Y:S04]  /*24b0*/  LDS R17, [R5+0x4] ;  /* 0x0000040005117984 */ /* 0x000ea80000000800 */
[----:B------:R-:W3:Y:S01]  /*24c0*/  LDS R19, [R4+0x4] ;  /* 0x0000040004137984 */ /* 0x000ee20000000800 */
[----:B0-----:R-:W-:-:S04]  /*24d0*/  FFMA R15, R10, R13, R15 ;  /* 0x0000000d0a0f7223 */ /* 0x001fc8000000000f */
[----:B-1----:R-:W-:-:S04]  /*24e0*/  FMUL R12, R15, R12 ;  /* 0x0000000c0f0c7220 */ /* 0x002fc80000400000 */
[----:B--2---:R-:W-:-:S04]  /*24f0*/  FFMA R12, R10, R17, -R12 ;  /* 0x000000110a0c7223 */ /* 0x004fc8000000080c */
[----:B---3--:R-:W-:-:S05]  /*2500*/  FADD R19, R12, R19 ;  /* 0x000000130c137221 */ /* 0x008fca0000000000 */
[----:B------:R-:W-:Y:S04]  /*2510*/  STS [R4], R19 ;  /* 0x0000001304007388 */ /* 0x000fe80000000800 */
[----:B------:R-:W0:Y:S04]  /*2520*/  LDS R12, [R5+0x14] ;  /* 0x00001400050c7984 */ /* 0x000e280000000800 */
[----:B------:R-:W1:Y:S01]  /*2530*/  LDS R17, [R5+0x8] ;  /* 0x0000080005117984 */ /* 0x000e620000000800 */
[----:B0-----:R-:W-:Y:S01]  /*2540*/  FMUL R21, R15, R12 ;  /* 0x0000000c0f157220 */ /* 0x001fe20000400000 */
[----:B------:R-:W-:-:S04]  /*2550*/  IMAD.WIDE R12, R3, 0x4, R6 ;  /* 0x00000004030c7825 */ /* 0x000fc800078e0206 */
[----:B-1----:R-:W-:Y:S01]  /*2560*/  FFMA R17, R10, R17, -R21 ;  /* 0x000000110a117223 */ /* 0x002fe20000000815 */
[----:B------:R0:W-:Y:S04]  /*2570*/  @P0 STG.E desc[UR6][R12.64], R15 ;  /* 0x0000000f0c000986 */ /* 0x0001e8000c101906 */
[----:B------:R0:W-:Y:S04]  /*2580*/  STS [R4+0x4], R17 ;  /* 0x0000041104007388 */ /* 0x0001e80000000800 */
[----:B------:R0:W-:Y:S01]  /*2590*/  @!P0 STS [R2], R15 ;  /* 0x0000000f02008388 */ /* 0x0001e20000000800 */
[----:B------:R-:W-:Y:S06]  /*25a0*/  BAR.SYNC.DEFER_BLOCKING 0x0 ;  /* 0x0000000000007b1d */ /* 0x000fec0000010000 */
.L_x_43:
[----:B------:R-:W-:Y:S02]  /*25b0*/  IADD3 R11, PT, PT, R11, 0x1, RZ ;  /* 0x000000010b0b7810 */ /* 0x000fe40007ffe0ff */
[----:B------:R-:W-:Y:S01]  /*25c0*/  IADD3 R3, PT, PT, R3, 0x1, RZ ;  /* 0x0000000103037810 */ /* 0x000fe20007ffe0ff */
[----:B------:R-:W-:Y:S06]  /*25d0*/  @P1 BRA `(.L_x_44) ;  /* 0xfffffffc008c1947 */ /* 0x000fec000383ffff */
[----:B------:R-:W-:Y:S05]  /*25e0*/  EXIT ;  /* 0x000000000000794d */ /* 0x000fea0003800000 */
.L_x_45:
        /* <DEDUP_REMOVED lines=9> */
.L_x_47:


//--------------------- .nv.shared._cupy_sosfilt_float64 --------------------------
	.section	.nv.shared._cupy_sosfilt_float64,"aw",@nobits
	.sectionflags	@""
	.align	16
	.zero		1024


//--------------------- .nv.shared.reserved.0     --------------------------
	.section	.nv.shared.reserved.0,"aw",@nobits
	.weak		__nv_reservedSMEM_offset_0_alias
	.size		__nv_reservedSMEM_offset_0_alias, 0, 64
	.other		__nv_reservedSMEM_offset_0_alias,@"STO_CUDA_RESERVED_SHARED STV_DEFAULT"
__nv_reservedSMEM_offset_0_alias:
	.zero		0
	.zero		64


//--------------------- .nv.shared._cupy_sosfilt_float32 --------------------------
	.section	.nv.shared._cupy_sosfilt_float32,"aw",@nobits
	.sectionflags	@""
	.align	16
	.zero		1024


//--------------------- .nv.constant0._cupy_sosfilt_float64 --------------------------
	.section	.nv.constant0._cupy_sosfilt_float64,"a",@progbits
	.sectionflags	@""
	.align	4
.nv.constant0._cupy_sosfilt_float64:
	.zero		936


//--------------------- .nv.constant0._cupy_sosfilt_float32 --------------------------
	.section	.nv.constant0._cupy_sosfilt_float32,"a",@progbits
	.sectionflags	@""
	.align	4
.nv.constant0._cupy_sosfilt_float32:
	.zero		936


//--------------------- SYMBOLS --------------------------

	.type		.nv.reservedSmem.offset0,@object
	.size		.nv.reservedSmem.offset0,0x4
	.type		.nv.reservedSmem.cap,@object
	.size		.nv.reservedSmem.cap,0x4
